	.target	sm_100a

	.elftype	@"ET_EXEC"


//--------------------- .note.nv.tkinfo           --------------------------
	.section	.note.nv.tkinfo,"",@"SHT_NOTE"
	.sectionflags	@"SHF_NOTE_NV_TKINFO"
	.tkinfo
        /*0018*/ 	.word	0x00000002
        /*0030*/ 	.string	""
        /*0030*/ 	.string	"ptxas"
        /*0030*/ 	.string	"Cuda compilation tools, release 13.0, V13.0.88"
        /*0030*/ 	.string	"Build cuda_13.0.r13.0/compiler.36424714_0"
        /*0030*/ 	.string	"-arch sm_100a -m 64 "



//--------------------- .note.nv.cuinfo           --------------------------
	.section	.note.nv.cuinfo,"",@"SHT_NOTE"
	.sectionflags	@"SHF_NOTE_NV_CUINFO"
        /*0018*/ 	.short	0x0002
        /*001a*/ 	.short	0x0064
        /*001c*/ 	.short	0x0082
	.zero		2


//--------------------- .nv.info                  --------------------------
	.section	.nv.info,"",@"SHT_CUDA_INFO"
	.align	4


	//----- nvinfo : EIATTR_REGCOUNT
	.align		4
        /*0000*/ 	.byte	0x04, 0x2f
        /*0002*/ 	.short	(.L_20 - .L_19)
	.align		4
.L_19:
        /*0004*/ 	.word	index@(_ZN7cutlass13device_kernelINS_4gemm6kernel13GemmUniversalIN4cute5tupleIJiiiiEEENS1_10collective13CollectiveMmaINS1_35MainloopSm100TmaUmmaWarpSpecializedILi20ELi2ELi4ENS5_IJNS4_1CILi1EEESB_SB_EEEEENS5_IJNSA_ILi64EEENSA_ILi256EEENSA_ILi32EEEEEENS_12float_e5m2_tENS5_IJlSB_lEEENS_12float_e4m3_tESJ_NS4_8TiledMMAINS4_8MMA_AtomIJNS4_10MMA_TraitsINS4_19SM100_MMA_F8F6F4_SSEJSI_SK_fSE_SF_NS4_17integral_constantINS4_4UMMA5MajorELSR_0EEESS_NSP_INSQ_7ScaleInELST_0EEESU_EEEEEENS4_6LayoutISC_NS5_IJNSA_ILi0EEESY_SY_EEEEENS5_IJNS4_10UnderscoreES11_S11_EEEEENS4_13SM90_TMA_LOADENS4_14ComposedLayoutINS4_7SwizzleILi1ELi4ELi3EEENS4_18smem_ptr_flag_bitsILi8EEENSX_INS5_IJNSA_ILi8EEESG_EEENS5_IJSG_SB_EEEEEEEvNS4_8identityES14_S1E_vS1F_EENS_8epilogue10collective18CollectiveEpilogueINS1H_23Sm100TmaWarpSpecializedILi4ELi2ELi32ELb0ELb0EEEJSH_NS5_IJNSX_ISE_SB_EES1M_EEESI_SJ_SI_SJ_NS1H_6fusion15FusionCallbacksIS1L_NS1O_17LinearCombinationISI_fSI_fLNS_15FloatRoundStyleE2EEESH_S1N_JEEENS4_5SM1004TMEM4LOAD26SM100_TMEM_LOAD_16dp32b32xES14_NS15_INS16_ILi2ELi4ELi3EEES19_NSX_INS5_IJS1A_SE_EEENS5_IJSE_SB_EEEEEEENS4_39AutoVectorizingCopyWithAssumedAlignmentILi128EEENS4_14SM90_TMA_STOREES22_S24_S24_EEEvvEEEEvNT_6ParamsE)
        /*0008*/ 	.word	0x00000079


	//----- nvinfo : EIATTR_FRAME_SIZE
	.align		4
.L_20:
        /*000c*/ 	.byte	0x04, 0x11
        /*000e*/ 	.short	(.L_22 - .L_21)
	.align		4
.L_21:
        /*0010*/ 	.word	index@($__internal_2_$__cuda_sm10x_tcgen05_guardrail_trap_unallocated_columns_being_dealloced)
        /*0014*/ 	.word	0x00000000


	//----- nvinfo : EIATTR_FRAME_SIZE
	.align		4
.L_22:
        /*0018*/ 	.byte	0x04, 0x11
        /*001a*/ 	.short	(.L_24 - .L_23)
	.align		4
.L_23:
        /*001c*/ 	.word	index@($__internal_1_$__cuda_sm10x_tcgen05_guardrail_trap_phase_invalid_during_alloc)
        /*0020*/ 	.word	0x00000000


	//----- nvinfo : EIATTR_FRAME_SIZE
	.align		4
.L_24:
        /*0024*/ 	.byte	0x04, 0x11
        /*0026*/ 	.short	(.L_26 - .L_25)
	.align		4
.L_25:
        /*0028*/ 	.word	index@($__internal_0_$__cuda_sm10x_tcgen05_guardrail_trap_col_being_dealloced_not_returned_by_alloc)
        /*002c*/ 	.word	0x00000000


	//----- nvinfo : EIATTR_FRAME_SIZE
	.align		4
.L_26:
        /*0030*/ 	.byte	0x04, 0x11
        /*0032*/ 	.short	(.L_28 - .L_27)
	.align		4
.L_27:
        /*0034*/ 	.word	index@(_ZN7cutlass13device_kernelINS_4gemm6kernel13GemmUniversalIN4cute5tupleIJiiiiEEENS1_10collective13CollectiveMmaINS1_35MainloopSm100TmaUmmaWarpSpecializedILi20ELi2ELi4ENS5_IJNS4_1CILi1EEESB_SB_EEEEENS5_IJNSA_ILi64EEENSA_ILi256EEENSA_ILi32EEEEEENS_12float_e5m2_tENS5_IJlSB_lEEENS_12float_e4m3_tESJ_NS4_8TiledMMAINS4_8MMA_AtomIJNS4_10MMA_TraitsINS4_19SM100_MMA_F8F6F4_SSEJSI_SK_fSE_SF_NS4_17integral_constantINS4_4UMMA5MajorELSR_0EEESS_NSP_INSQ_7ScaleInELST_0EEESU_EEEEEENS4_6LayoutISC_NS5_IJNSA_ILi0EEESY_SY_EEEEENS5_IJNS4_10UnderscoreES11_S11_EEEEENS4_13SM90_TMA_LOADENS4_14ComposedLayoutINS4_7SwizzleILi1ELi4ELi3EEENS4_18smem_ptr_flag_bitsILi8EEENSX_INS5_IJNSA_ILi8EEESG_EEENS5_IJSG_SB_EEEEEEEvNS4_8identityES14_S1E_vS1F_EENS_8epilogue10collective18CollectiveEpilogueINS1H_23Sm100TmaWarpSpecializedILi4ELi2ELi32ELb0ELb0EEEJSH_NS5_IJNSX_ISE_SB_EES1M_EEESI_SJ_SI_SJ_NS1H_6fusion15FusionCallbacksIS1L_NS1O_17LinearCombinationISI_fSI_fLNS_15FloatRoundStyleE2EEESH_S1N_JEEENS4_5SM1004TMEM4LOAD26SM100_TMEM_LOAD_16dp32b32xES14_NS15_INS16_ILi2ELi4ELi3EEES19_NSX_INS5_IJS1A_SE_EEENS5_IJSE_SB_EEEEEEENS4_39AutoVectorizingCopyWithAssumedAlignmentILi128EEENS4_14SM90_TMA_STOREES22_S24_S24_EEEvvEEEEvNT_6ParamsE)
        /*0038*/ 	.word	0x00000000


	//----- nvinfo : EIATTR_MIN_STACK_SIZE
	.align		4
.L_28:
        /*003c*/ 	.byte	0x04, 0x12
        /*003e*/ 	.short	(.L_30 - .L_29)
	.align		4
.L_29:
        /*0040*/ 	.word	index@(_ZN7cutlass13device_kernelINS_4gemm6kernel13GemmUniversalIN4cute5tupleIJiiiiEEENS1_10collective13CollectiveMmaINS1_35MainloopSm100TmaUmmaWarpSpecializedILi20ELi2ELi4ENS5_IJNS4_1CILi1EEESB_SB_EEEEENS5_IJNSA_ILi64EEENSA_ILi256EEENSA_ILi32EEEEEENS_12float_e5m2_tENS5_IJlSB_lEEENS_12float_e4m3_tESJ_NS4_8TiledMMAINS4_8MMA_AtomIJNS4_10MMA_TraitsINS4_19SM100_MMA_F8F6F4_SSEJSI_SK_fSE_SF_NS4_17integral_constantINS4_4UMMA5MajorELSR_0EEESS_NSP_INSQ_7ScaleInELST_0EEESU_EEEEEENS4_6LayoutISC_NS5_IJNSA_ILi0EEESY_SY_EEEEENS5_IJNS4_10UnderscoreES11_S11_EEEEENS4_13SM90_TMA_LOADENS4_14ComposedLayoutINS4_7SwizzleILi1ELi4ELi3EEENS4_18smem_ptr_flag_bitsILi8EEENSX_INS5_IJNSA_ILi8EEESG_EEENS5_IJSG_SB_EEEEEEEvNS4_8identityES14_S1E_vS1F_EENS_8epilogue10collective18CollectiveEpilogueINS1H_23Sm100TmaWarpSpecializedILi4ELi2ELi32ELb0ELb0EEEJSH_NS5_IJNSX_ISE_SB_EES1M_EEESI_SJ_SI_SJ_NS1H_6fusion15FusionCallbacksIS1L_NS1O_17LinearCombinationISI_fSI_fLNS_15FloatRoundStyleE2EEESH_S1N_JEEENS4_5SM1004TMEM4LOAD26SM100_TMEM_LOAD_16dp32b32xES14_NS15_INS16_ILi2ELi4ELi3EEES19_NSX_INS5_IJS1A_SE_EEENS5_IJSE_SB_EEEEEEENS4_39AutoVectorizingCopyWithAssumedAlignmentILi128EEENS4_14SM90_TMA_STOREES22_S24_S24_EEEvvEEEEvNT_6ParamsE)
        /*0044*/ 	.word	0x00000000
.L_30:


//--------------------- .nv.compat                --------------------------
	.section	.nv.compat,"",@"SHT_CUDA_COMPAT_INFO"
	.align	4
        /*0000*/ 	.byte	0x02, 0x09, 0x01, 0x00, 0x02, 0x02, 0x02, 0x00, 0x02, 0x05, 0x05, 0x00, 0x03, 0x07, 0x01, 0x01
        /*0010*/ 	.byte	0x02, 0x03, 0x01, 0x00, 0x02, 0x06, 0x01, 0x00, 0x04, 0x0b, 0x08, 0x00, 0x09, 0x00, 0x00, 0x00
        /*0020*/ 	.byte	0x00, 0x00, 0x00, 0x00


//--------------------- .nv.info._ZN7cutlass13device_kernelINS_4gemm6kernel13GemmUniversalIN4cute5tupleIJiiiiEEENS1_10collective13CollectiveMmaINS1_35MainloopSm100TmaUmmaWarpSpecializedILi20ELi2ELi4ENS5_IJNS4_1CILi1EEESB_SB_EEEEENS5_IJNSA_ILi64EEENSA_ILi256EEENSA_ILi32EEEEEENS_12float_e5m2_tENS5_IJlSB_lEEENS_12float_e4m3_tESJ_NS4_8TiledMMAINS4_8MMA_AtomIJNS4_10MMA_TraitsINS4_19SM100_MMA_F8F6F4_SSEJSI_SK_fSE_SF_NS4_17integral_constantINS4_4UMMA5MajorELSR_0EEESS_NSP_INSQ_7ScaleInELST_0EEESU_EEEEEENS4_6LayoutISC_NS5_IJNSA_ILi0EEESY_SY_EEEEENS5_IJNS4_10UnderscoreES11_S11_EEEEENS4_13SM90_TMA_LOADENS4_14ComposedLayoutINS4_7SwizzleILi1ELi4ELi3EEENS4_18smem_ptr_flag_bitsILi8EEENSX_INS5_IJNSA_ILi8EEESG_EEENS5_IJSG_SB_EEEEEEEvNS4_8identityES14_S1E_vS1F_EENS_8epilogue10collective18CollectiveEpilogueINS1H_23Sm100TmaWarpSpecializedILi4ELi2ELi32ELb0ELb0EEEJSH_NS5_IJNSX_ISE_SB_EES1M_EEESI_SJ_SI_SJ_NS1H_6fusion15FusionCallbacksIS1L_NS1O_17LinearCombinationISI_fSI_fLNS_15FloatRoundStyleE2EEESH_S1N_JEEENS4_5SM1004TMEM4LOAD26SM100_TMEM_LOAD_16dp32b32xES14_NS15_INS16_ILi2ELi4ELi3EEES19_NSX_INS5_IJS1A_SE_EEENS5_IJSE_SB_EEEEEEENS4_39AutoVectorizingCopyWithAssumedAlignmentILi128EEENS4_14SM90_TMA_STOREES22_S24_S24_EEEvvEEEEvNT_6ParamsE --------------------------
	.section	.nv.info._ZN7cutlass13device_kernelINS_4gemm6kernel13GemmUniversalIN4cute5tupleIJiiiiEEENS1_10collective13CollectiveMmaINS1_35MainloopSm100TmaUmmaWarpSpecializedILi20ELi2ELi4ENS5_IJNS4_1CILi1EEESB_SB_EEEEENS5_IJNSA_ILi64EEENSA_ILi256EEENSA_ILi32EEEEEENS_12float_e5m2_tENS5_IJlSB_lEEENS_12float_e4m3_tESJ_NS4_8TiledMMAINS4_8MMA_AtomIJNS4_10MMA_TraitsINS4_19SM100_MMA_F8F6F4_SSEJSI_SK_fSE_SF_NS4_17integral_constantINS4_4UMMA5MajorELSR_0EEESS_NSP_INSQ_7ScaleInELST_0EEESU_EEEEEENS4_6LayoutISC_NS5_IJNSA_ILi0EEESY_SY_EEEEENS5_IJNS4_10UnderscoreES11_S11_EEEEENS4_13SM90_TMA_LOADENS4_14ComposedLayoutINS4_7SwizzleILi1ELi4ELi3EEENS4_18smem_ptr_flag_bitsILi8EEENSX_INS5_IJNSA_ILi8EEESG_EEENS5_IJSG_SB_EEEEEEEvNS4_8identityES14_S1E_vS1F_EENS_8epilogue10collective18CollectiveEpilogueINS1H_23Sm100TmaWarpSpecializedILi4ELi2ELi32ELb0ELb0EEEJSH_NS5_IJNSX_ISE_SB_EES1M_EEESI_SJ_SI_SJ_NS1H_6fusion15FusionCallbacksIS1L_NS1O_17LinearCombinationISI_fSI_fLNS_15FloatRoundStyleE2EEESH_S1N_JEEENS4_5SM1004TMEM4LOAD26SM100_TMEM_LOAD_16dp32b32xES14_NS15_INS16_ILi2ELi4ELi3EEES19_NSX_INS5_IJS1A_SE_EEENS5_IJSE_SB_EEEEEEENS4_39AutoVectorizingCopyWithAssumedAlignmentILi128EEENS4_14SM90_TMA_STOREES22_S24_S24_EEEvvEEEEvNT_6ParamsE,"",@"SHT_CUDA_INFO"
	.sectionflags	@""
	.align	4


	//----- nvinfo : EIATTR_CUDA_API_VERSION
	.align		4
        /*0000*/ 	.byte	0x04, 0x37
        /*0002*/ 	.short	(.L_32 - .L_31)
.L_31:
        /*0004*/ 	.word	0x00000082


	//----- nvinfo : EIATTR_KPARAM_INFO
	.align		4
.L_32:
        /*0008*/ 	.byte	0x04, 0x17
        /*000a*/ 	.short	(.L_34 - .L_33)
.L_33:
        /*000c*/ 	.word	0x00000000
        /*0010*/ 	.short	0x0000
        /*0012*/ 	.short	0x0000
        /*0014*/ 	.byte	0x00, 0xf0, 0x01, 0x20


	//----- nvinfo : EIATTR_AT_ENTRY_FRAGMENTS
	.align		4
.L_34:
        /*0018*/ 	.byte	0x04, 0x4f
        /*001a*/ 	.short	(.L_36 - .L_35)


	//   ....[0]....
.L_35:
        /*001c*/ 	.word	0x00000006


	//----- nvinfo : EIATTR_RESERVED_SMEM_USED
	.align		4
.L_36:
        /*0020*/ 	.byte	0x01, 0x41
	.zero		2


	//----- nvinfo : EIATTR_SPARSE_MMA_MASK
	.align		4
        /*0024*/ 	.byte	0x03, 0x50
        /*0026*/ 	.short	0x0000


	//----- nvinfo : EIATTR_TCGEN05_1CTA_USED
	.align		4
        /*0028*/ 	.byte	0x01, 0x51
	.zero		2


	//----- nvinfo : EIATTR_MAXREG_COUNT
	.align		4
        /*002c*/ 	.byte	0x03, 0x1b
        /*002e*/ 	.short	0x00ff


	//----- nvinfo : EIATTR_NUM_BARRIERS
	.align		4
        /*0030*/ 	.byte	0x02, 0x4c
        /*0032*/ 	.byte	0x07
	.zero		1


	//----- nvinfo : EIATTR_EXTERNS
	.align		4
        /*0034*/ 	.byte	0x04, 0x0f
        /*0036*/ 	.short	(.L_38 - .L_37)


	//   ....[0]....
	.align		4
.L_37:
        /*0038*/ 	.word	index@(__assertfail)


	//----- nvinfo : EIATTR_MERCURY_ISA_VERSION
	.align		4
.L_38:
        /*003c*/ 	.byte	0x03, 0x5f
        /*003e*/ 	.short	0x0101


	//----- nvinfo : EIATTR_INT_WARP_WIDE_INSTR_OFFSETS
	.align		4
        /*0040*/ 	.byte	0x04, 0x31
        /*0042*/ 	.short	(.L_40 - .L_39)


	//   ....[0]....
.L_39:
        /*0044*/ 	.word	0x00002010


	//   ....[1]....
        /*0048*/ 	.word	0x00004260


	//   ....[2]....
        /*004c*/ 	.word	0x00004290


	//   ....[3]....
        /*0050*/ 	.word	0x000042e0


	//   ....[4]....
        /*0054*/ 	.word	0x00004c00


	//   ....[5]....
        /*0058*/ 	.word	0x00004c60


	//   ....[6]....
        /*005c*/ 	.word	0x00004d40


	//   ....[7]....
        /*0060*/ 	.word	0x00004db0


	//   ....[8]....
        /*0064*/ 	.word	0x00004ec0


	//   ....[9]....
        /*0068*/ 	.word	0x00004f50


	//   ....[10]....
        /*006c*/ 	.word	0x00005120


	//   ....[11]....
        /*0070*/ 	.word	0x00005280


	//----- nvinfo : EIATTR_COOP_GROUP_MASK_REGIDS
	.align		4
.L_40:
        /*0074*/ 	.byte	0x04, 0x29
        /*0076*/ 	.short	(.L_42 - .L_41)


	//   ....[0]....
.L_41:
        /*0078*/ 	.word	0xffffffff


	//   ....[1]....
        /*007c*/ 	.word	0xffffffff


	//   ....[2]....
        /*0080*/ 	.word	0xffffffff


	//   ....[3]....
        /*0084*/ 	.word	0xffffffff


	//   ....[4]....
        /*0088*/ 	.word	0xffffffff


	//   ....[5]....
        /*008c*/ 	.word	0xffffffff


	//   ....[6]....
        /*0090*/ 	.word	0xffffffff


	//   ....[7]....
        /*0094*/ 	.word	0xffffffff


	//   ....[8]....
        /*0098*/ 	.word	0xffffffff


	//   ....[9]....
        /*009c*/ 	.word	0xffffffff


	//   ....[10]....
        /*00a0*/ 	.word	0xffffffff


	//   ....[11]....
        /*00a4*/ 	.word	0xffffffff


	//   ....[12]....
        /*00a8*/ 	.word	0xffffffff


	//----- nvinfo : EIATTR_COOP_GROUP_INSTR_OFFSETS
	.align		4
.L_42:
        /*00ac*/ 	.byte	0x04, 0x28
        /*00ae*/ 	.short	(.L_44 - .L_43)


	//   ....[0]....
.L_43:
        /*00b0*/ 	.word	0x00000090


	//   ....[1]....
        /*00b4*/ 	.word	0x000004d0


	//   ....[2]....
        /*00b8*/ 	.word	0x00000870


	//   ....[3]....
        /*00bc*/ 	.word	0x00000a10


	//   ....[4]....
        /*00c0*/ 	.word	0x00000b10


	//   ....[5]....
        /*00c4*/ 	.word	0x00000c80


	//   ....[6]....
        /*00c8*/ 	.word	0x00000e20


	//   ....[7]....
        /*00cc*/ 	.word	0x00001ef0


	//   ....[8]....
        /*00d0*/ 	.word	0x000035d0


	//   ....[9]....
        /*00d4*/ 	.word	0x000037e0


	//   ....[10]....
        /*00d8*/ 	.word	0x00003810


	//   ....[11]....
        /*00dc*/ 	.word	0x00004150


	//   ....[12]....
        /*00e0*/ 	.word	0x00004380


	//----- nvinfo : EIATTR_VRC_CTA_INIT_COUNT
	.align		4
.L_44:
        /*00e4*/ 	.byte	0x02, 0x4a
        /*00e6*/ 	.byte	0x80
	.zero		1


	//----- nvinfo : EIATTR_SYSCALL_OFFSETS
	.align		4
        /*00e8*/ 	.byte	0x04, 0x46
        /*00ea*/ 	.short	(.L_46 - .L_45)


	//   ....[0]....
.L_45:
        /*00ec*/ 	.word	0x00005d00


	//   ....[1]....
        /*00f0*/ 	.word	0x00005e40


	//   ....[2]....
        /*00f4*/ 	.word	0x00006640


	//   ....[3]....
        /*00f8*/ 	.word	0x000073e0


	//   ....[4]....
        /*00fc*/ 	.word	0x00008140


	//   ....[5]....
        /*0100*/ 	.word	0x00008ed0


	//----- nvinfo : EIATTR_MBARRIER_INSTR_OFFSETS
	.align		4
.L_46:
        /*0104*/ 	.byte	0x04, 0x39
        /*0106*/ 	.short	(.L_48 - .L_47)


	//   ....[0]....
.L_47:
        /*0108*/ 	.word	0x000005d0
        /*010c*/ 	.word	0x000000ff
        /*0110*/ 	.word	0x00000000
        /*0114*/ 	.short	0x0100
        /*0116*/ 	.byte	0x05
	.zero		1


	//   ....[1]....
        /*0118*/ 	.word	0x000005e0
        /*011c*/ 	.word	0x000000ff
        /*0120*/ 	.word	0x000000a0
        /*0124*/ 	.short	0x0100
        /*0126*/ 	.byte	0x05
	.zero		1


	//   ....[2]....
        /*0128*/ 	.word	0x000005f0
        /*012c*/ 	.word	0x000000ff
        /*0130*/ 	.word	0x00000008
        /*0134*/ 	.short	0x0100
        /*0136*/ 	.byte	0x05
	.zero		1


	//   ....[3]....
        /*0138*/ 	.word	0x00000600
        /*013c*/ 	.word	0x000000ff
        /*0140*/ 	.word	0x000000a8
        /*0144*/ 	.short	0x0100
        /*0146*/ 	.byte	0x05
	.zero		1


	//   ....[4]....
        /*0148*/ 	.word	0x00000610
        /*014c*/ 	.word	0x000000ff
        /*0150*/ 	.word	0x00000010
        /*0154*/ 	.short	0x0100
        /*0156*/ 	.byte	0x05
	.zero		1


	//   ....[5]....
        /*0158*/ 	.word	0x00000620
        /*015c*/ 	.word	0x000000ff
        /*0160*/ 	.word	0x000000b0
        /*0164*/ 	.short	0x0100
        /*0166*/ 	.byte	0x05
	.zero		1


	//   ....[6]....
        /*0168*/ 	.word	0x00000630
        /*016c*/ 	.word	0x000000ff
        /*0170*/ 	.word	0x00000018
        /*0174*/ 	.short	0x0100
        /*0176*/ 	.byte	0x05
	.zero		1


	//   ....[7]....
        /*0178*/ 	.word	0x00000640
        /*017c*/ 	.word	0x000000ff
        /*0180*/ 	.word	0x000000b8
        /*0184*/ 	.short	0x0100
        /*0186*/ 	.byte	0x05
	.zero		1


	//   ....[8]....
        /*0188*/ 	.word	0x00000650
        /*018c*/ 	.word	0x000000ff
        /*0190*/ 	.word	0x00000020
        /*0194*/ 	.short	0x0100
        /*0196*/ 	.byte	0x05
	.zero		1


	//   ....[9]....
        /*0198*/ 	.word	0x00000660
        /*019c*/ 	.word	0x000000ff
        /*01a0*/ 	.word	0x000000c0
        /*01a4*/ 	.short	0x0100
        /*01a6*/ 	.byte	0x05
	.zero		1


	//   ....[10]....
        /*01a8*/ 	.word	0x00000670
        /*01ac*/ 	.word	0x000000ff
        /*01b0*/ 	.word	0x00000028
        /*01b4*/ 	.short	0x0100
        /*01b6*/ 	.byte	0x05
	.zero		1


	//   ....[11]....
        /*01b8*/ 	.word	0x00000680
        /*01bc*/ 	.word	0x000000ff
        /*01c0*/ 	.word	0x000000c8
        /*01c4*/ 	.short	0x0100
        /*01c6*/ 	.byte	0x05
	.zero		1


	//   ....[12]....
        /*01c8*/ 	.word	0x00000690
        /*01cc*/ 	.word	0x000000ff
        /*01d0*/ 	.word	0x00000030
        /*01d4*/ 	.short	0x0100
        /*01d6*/ 	.byte	0x05
	.zero		1


	//   ....[13]....
        /*01d8*/ 	.word	0x000006a0
        /*01dc*/ 	.word	0x000000ff
        /*01e0*/ 	.word	0x000000d0
        /*01e4*/ 	.short	0x0100
        /*01e6*/ 	.byte	0x05
	.zero		1


	//   ....[14]....
        /*01e8*/ 	.word	0x000006b0
        /*01ec*/ 	.word	0x000000ff
        /*01f0*/ 	.word	0x00000038
        /*01f4*/ 	.short	0x0100
        /*01f6*/ 	.byte	0x05
	.zero		1


	//   ....[15]....
        /*01f8*/ 	.word	0x000006c0
        /*01fc*/ 	.word	0x000000ff
        /*0200*/ 	.word	0x000000d8
        /*0204*/ 	.short	0x0100
        /*0206*/ 	.byte	0x05
	.zero		1


	//   ....[16]....
        /*0208*/ 	.word	0x000006d0
        /*020c*/ 	.word	0x000000ff
        /*0210*/ 	.word	0x00000040
        /*0214*/ 	.short	0x0100
        /*0216*/ 	.byte	0x05
	.zero		1


	//   ....[17]....
        /*0218*/ 	.word	0x000006e0
        /*021c*/ 	.word	0x000000ff
        /*0220*/ 	.word	0x000000e0
        /*0224*/ 	.short	0x0100
        /*0226*/ 	.byte	0x05
	.zero		1


	//   ....[18]....
        /*0228*/ 	.word	0x000006f0
        /*022c*/ 	.word	0x000000ff
        /*0230*/ 	.word	0x00000048
        /*0234*/ 	.short	0x0100
        /*0236*/ 	.byte	0x05
	.zero		1


	//   ....[19]....
        /*0238*/ 	.word	0x00000700
        /*023c*/ 	.word	0x000000ff
        /*0240*/ 	.word	0x000000e8
        /*0244*/ 	.short	0x0100
        /*0246*/ 	.byte	0x05
	.zero		1


	//   ....[20]....
        /*0248*/ 	.word	0x00000710
        /*024c*/ 	.word	0x000000ff
        /*0250*/ 	.word	0x00000050
        /*0254*/ 	.short	0x0100
        /*0256*/ 	.byte	0x05
	.zero		1


	//   ....[21]....
        /*0258*/ 	.word	0x00000720
        /*025c*/ 	.word	0x000000ff
        /*0260*/ 	.word	0x000000f0
        /*0264*/ 	.short	0x0100
        /*0266*/ 	.byte	0x05
	.zero		1


	//   ....[22]....
        /*0268*/ 	.word	0x00000730
        /*026c*/ 	.word	0x000000ff
        /*0270*/ 	.word	0x00000058
        /*0274*/ 	.short	0x0100
        /*0276*/ 	.byte	0x05
	.zero		1


	//   ....[23]....
        /*0278*/ 	.word	0x00000740
        /*027c*/ 	.word	0x000000ff
        /*0280*/ 	.word	0x000000f8
        /*0284*/ 	.short	0x0100
        /*0286*/ 	.byte	0x05
	.zero		1


	//   ....[24]....
        /*0288*/ 	.word	0x00000750
        /*028c*/ 	.word	0x000000ff
        /*0290*/ 	.word	0x00000060
        /*0294*/ 	.short	0x0100
        /*0296*/ 	.byte	0x05
	.zero		1


	//   ....[25]....
        /*0298*/ 	.word	0x00000760
        /*029c*/ 	.word	0x000000ff
        /*02a0*/ 	.word	0x00000100
        /*02a4*/ 	.short	0x0100
        /*02a6*/ 	.byte	0x05
	.zero		1


	//   ....[26]....
        /*02a8*/ 	.word	0x00000770
        /*02ac*/ 	.word	0x000000ff
        /*02b0*/ 	.word	0x00000068
        /*02b4*/ 	.short	0x0100
        /*02b6*/ 	.byte	0x05
	.zero		1


	//   ....[27]....
        /*02b8*/ 	.word	0x00000780
        /*02bc*/ 	.word	0x000000ff
        /*02c0*/ 	.word	0x00000108
        /*02c4*/ 	.short	0x0100
        /*02c6*/ 	.byte	0x05
	.zero		1


	//   ....[28]....
        /*02c8*/ 	.word	0x00000790
        /*02cc*/ 	.word	0x000000ff
        /*02d0*/ 	.word	0x00000070
        /*02d4*/ 	.short	0x0100
        /*02d6*/ 	.byte	0x05
	.zero		1


	//   ....[29]....
        /*02d8*/ 	.word	0x000007a0
        /*02dc*/ 	.word	0x000000ff
        /*02e0*/ 	.word	0x00000110
        /*02e4*/ 	.short	0x0100
        /*02e6*/ 	.byte	0x05
	.zero		1


	//   ....[30]....
        /*02e8*/ 	.word	0x000007b0
        /*02ec*/ 	.word	0x000000ff
        /*02f0*/ 	.word	0x00000078
        /*02f4*/ 	.short	0x0100
        /*02f6*/ 	.byte	0x05
	.zero		1


	//   ....[31]....
        /*02f8*/ 	.word	0x000007c0
        /*02fc*/ 	.word	0x000000ff
        /*0300*/ 	.word	0x00000118
        /*0304*/ 	.short	0x0100
        /*0306*/ 	.byte	0x05
	.zero		1


	//   ....[32]....
        /*0308*/ 	.word	0x000007d0
        /*030c*/ 	.word	0x000000ff
        /*0310*/ 	.word	0x00000080
        /*0314*/ 	.short	0x0100
        /*0316*/ 	.byte	0x05
	.zero		1


	//   ....[33]....
        /*0318*/ 	.word	0x000007e0
        /*031c*/ 	.word	0x000000ff
        /*0320*/ 	.word	0x00000120
        /*0324*/ 	.short	0x0100
        /*0326*/ 	.byte	0x05
	.zero		1


	//   ....[34]....
        /*0328*/ 	.word	0x000007f0
        /*032c*/ 	.word	0x000000ff
        /*0330*/ 	.word	0x00000088
        /*0334*/ 	.short	0x0100
        /*0336*/ 	.byte	0x05
	.zero		1


	//   ....[35]....
        /*0338*/ 	.word	0x00000800
        /*033c*/ 	.word	0x000000ff
        /*0340*/ 	.word	0x00000128
        /*0344*/ 	.short	0x0100
        /*0346*/ 	.byte	0x05
	.zero		1


	//   ....[36]....
        /*0348*/ 	.word	0x00000810
        /*034c*/ 	.word	0x000000ff
        /*0350*/ 	.word	0x00000090
        /*0354*/ 	.short	0x0100
        /*0356*/ 	.byte	0x05
	.zero		1


	//   ....[37]....
        /*0358*/ 	.word	0x00000820
        /*035c*/ 	.word	0x000000ff
        /*0360*/ 	.word	0x00000130
        /*0364*/ 	.short	0x0100
        /*0366*/ 	.byte	0x05
	.zero		1


	//   ....[38]....
        /*0368*/ 	.word	0x00000830
        /*036c*/ 	.word	0x000000ff
        /*0370*/ 	.word	0x00000098
        /*0374*/ 	.short	0x0100
        /*0376*/ 	.byte	0x05
	.zero		1


	//   ....[39]....
        /*0378*/ 	.word	0x00000840
        /*037c*/ 	.word	0x000000ff
        /*0380*/ 	.word	0x00000138
        /*0384*/ 	.short	0x0100
        /*0386*/ 	.byte	0x05
	.zero		1


	//   ....[40]....
        /*0388*/ 	.word	0x00000980
        /*038c*/ 	.word	0x000000ff
        /*0390*/ 	.word	0x00000140
        /*0394*/ 	.short	0x0100
        /*0396*/ 	.byte	0x07
	.zero		1


	//   ....[41]....
        /*0398*/ 	.word	0x00000990
        /*039c*/ 	.word	0x000000ff
        /*03a0*/ 	.word	0x00000160
        /*03a4*/ 	.short	0x0100
        /*03a6*/ 	.byte	0x07
	.zero		1


	//   ....[42]....
        /*03a8*/ 	.word	0x000009a0
        /*03ac*/ 	.word	0x000000ff
        /*03b0*/ 	.word	0x00000148
        /*03b4*/ 	.short	0x0100
        /*03b6*/ 	.byte	0x07
	.zero		1


	//   ....[43]....
        /*03b8*/ 	.word	0x000009b0
        /*03bc*/ 	.word	0x000000ff
        /*03c0*/ 	.word	0x00000168
        /*03c4*/ 	.short	0x0100
        /*03c6*/ 	.byte	0x07
	.zero		1


	//   ....[44]....
        /*03c8*/ 	.word	0x000009c0
        /*03cc*/ 	.word	0x000000ff
        /*03d0*/ 	.word	0x00000150
        /*03d4*/ 	.short	0x0100
        /*03d6*/ 	.byte	0x07
	.zero		1


	//   ....[45]....
        /*03d8*/ 	.word	0x000009d0
        /*03dc*/ 	.word	0x000000ff
        /*03e0*/ 	.word	0x00000170
        /*03e4*/ 	.short	0x0100
        /*03e6*/ 	.byte	0x07
	.zero		1


	//   ....[46]....
        /*03e8*/ 	.word	0x000009e0
        /*03ec*/ 	.word	0x000000ff
        /*03f0*/ 	.word	0x00000158
        /*03f4*/ 	.short	0x0100
        /*03f6*/ 	.byte	0x07
	.zero		1


	//   ....[47]....
        /*03f8*/ 	.word	0x000009f0
        /*03fc*/ 	.word	0x000000ff
        /*0400*/ 	.word	0x00000178
        /*0404*/ 	.short	0x0100
        /*0406*/ 	.byte	0x07
	.zero		1


	//   ....[48]....
        /*0408*/ 	.word	0x00000ae0
        /*040c*/ 	.word	0x000000ff
        /*0410*/ 	.word	0x00000180
        /*0414*/ 	.short	0x0100
        /*0416*/ 	.byte	0x05
	.zero		1


	//   ....[49]....
        /*0418*/ 	.word	0x00000af0
        /*041c*/ 	.word	0x000000ff
        /*0420*/ 	.word	0x00000188
        /*0424*/ 	.short	0x0100
        /*0426*/ 	.byte	0x05
	.zero		1


	//   ....[50]....
        /*0428*/ 	.word	0x00000c30
        /*042c*/ 	.word	0x000000ff
        /*0430*/ 	.word	0x00000190
        /*0434*/ 	.short	0x0100
        /*0436*/ 	.byte	0x05
	.zero		1


	//   ....[51]....
        /*0438*/ 	.word	0x00000c40
        /*043c*/ 	.word	0x000000ff
        /*0440*/ 	.word	0x000001a0
        /*0444*/ 	.short	0x0100
        /*0446*/ 	.byte	0x05
	.zero		1


	//   ....[52]....
        /*0448*/ 	.word	0x00000c50
        /*044c*/ 	.word	0x000000ff
        /*0450*/ 	.word	0x00000198
        /*0454*/ 	.short	0x0100
        /*0456*/ 	.byte	0x05
	.zero		1


	//   ....[53]....
        /*0458*/ 	.word	0x00000c60
        /*045c*/ 	.word	0x000000ff
        /*0460*/ 	.word	0x000001a8
        /*0464*/ 	.short	0x0100
        /*0466*/ 	.byte	0x05
	.zero		1


	//   ....[54]....
        /*0468*/ 	.word	0x00000d90
        /*046c*/ 	.word	0x000000ff
        /*0470*/ 	.word	0x000001b0
        /*0474*/ 	.short	0x0100
        /*0476*/ 	.byte	0x07
	.zero		1


	//   ....[55]....
        /*0478*/ 	.word	0x00000da0
        /*047c*/ 	.word	0x000000ff
        /*0480*/ 	.word	0x000001d0
        /*0484*/ 	.short	0x0100
        /*0486*/ 	.byte	0x07
	.zero		1


	//   ....[56]....
        /*0488*/ 	.word	0x00000db0
        /*048c*/ 	.word	0x000000ff
        /*0490*/ 	.word	0x000001b8
        /*0494*/ 	.short	0x0100
        /*0496*/ 	.byte	0x07
	.zero		1


	//   ....[57]....
        /*0498*/ 	.word	0x00000dc0
        /*049c*/ 	.word	0x000000ff
        /*04a0*/ 	.word	0x000001d8
        /*04a4*/ 	.short	0x0100
        /*04a6*/ 	.byte	0x07
	.zero		1


	//   ....[58]....
        /*04a8*/ 	.word	0x00000dd0
        /*04ac*/ 	.word	0x000000ff
        /*04b0*/ 	.word	0x000001c0
        /*04b4*/ 	.short	0x0100
        /*04b6*/ 	.byte	0x07
	.zero		1


	//   ....[59]....
        /*04b8*/ 	.word	0x00000de0
        /*04bc*/ 	.word	0x000000ff
        /*04c0*/ 	.word	0x000001e0
        /*04c4*/ 	.short	0x0100
        /*04c6*/ 	.byte	0x07
	.zero		1


	//   ....[60]....
        /*04c8*/ 	.word	0x00000df0
        /*04cc*/ 	.word	0x000000ff
        /*04d0*/ 	.word	0x000001c8
        /*04d4*/ 	.short	0x0100
        /*04d6*/ 	.byte	0x07
	.zero		1


	//   ....[61]....
        /*04d8*/ 	.word	0x00000e00
        /*04dc*/ 	.word	0x000000ff
        /*04e0*/ 	.word	0x000001e8
        /*04e4*/ 	.short	0x0100
        /*04e6*/ 	.byte	0x07
	.zero		1


	//   ....[62]....
        /*04e8*/ 	.word	0x00000ef0
        /*04ec*/ 	.word	0x000000ff
        /*04f0*/ 	.word	0x000001f0
        /*04f4*/ 	.short	0x0100
        /*04f6*/ 	.byte	0x05
	.zero		1


	//   ....[63]....
        /*04f8*/ 	.word	0x00000f00
        /*04fc*/ 	.word	0x000000ff
        /*0500*/ 	.word	0x00000200
        /*0504*/ 	.short	0x0100
        /*0506*/ 	.byte	0x05
	.zero		1


	//   ....[64]....
        /*0508*/ 	.word	0x00000f10
        /*050c*/ 	.word	0x000000ff
        /*0510*/ 	.word	0x000001f8
        /*0514*/ 	.short	0x0100
        /*0516*/ 	.byte	0x05
	.zero		1


	//   ....[65]....
        /*0518*/ 	.word	0x00000f20
        /*051c*/ 	.word	0x000000ff
        /*0520*/ 	.word	0x00000208
        /*0524*/ 	.short	0x0100
        /*0526*/ 	.byte	0x05
	.zero		1


	//   ....[66]....
        /*0528*/ 	.word	0x000017f0
        /*052c*/ 	.word	0x00000002
        /*0530*/ 	.word	0x00000200
        /*0534*/ 	.short	0x010a
        /*0536*/ 	.byte	0xff
	.zero		1


	//   ....[67]....
        /*0538*/ 	.word	0x00001820
        /*053c*/ 	.word	0x00000002
        /*0540*/ 	.word	0x000001f0
        /*0544*/ 	.short	0x0101
        /*0546*/ 	.byte	0xff
	.zero		1


	//   ....[68]....
        /*0548*/ 	.word	0x000018f0
        /*054c*/ 	.word	0x000000ff
        /*0550*/ 	.word	0x000000a0
        /*0554*/ 	.short	0x010a
        /*0556*/ 	.byte	0x08
	.zero		1


	//   ....[69]....
        /*0558*/ 	.word	0x00001990
        /*055c*/ 	.word	0x000000ff
        /*0560*/ 	.word	0x000000a0
        /*0564*/ 	.short	0x010a
        /*0566*/ 	.byte	0x21
	.zero		1


	//   ....[70]....
        /*0568*/ 	.word	0x00001ae0
        /*056c*/ 	.word	0x000000ff
        /*0570*/ 	.word	0x000000a0
        /*0574*/ 	.short	0x010a
        /*0576*/ 	.byte	0x08
	.zero		1


	//   ....[71]....
        /*0578*/ 	.word	0x00001bf0
        /*057c*/ 	.word	0x000000ff
        /*0580*/ 	.word	0x00000188
        /*0584*/ 	.short	0x0101
        /*0586*/ 	.byte	0x04
	.zero		1


	//   ....[72]....
        /*0588*/ 	.word	0x00001c10
        /*058c*/ 	.word	0x000000ff
        /*0590*/ 	.word	0x000000a0
        /*0594*/ 	.short	0x010a
        /*0596*/ 	.byte	0x08
	.zero		1


	//   ....[73]....
        /*0598*/ 	.word	0x00001c90
        /*059c*/ 	.word	0x000000ff
        /*05a0*/ 	.word	0x000000a0
        /*05a4*/ 	.short	0x010a
        /*05a6*/ 	.byte	0x11
	.zero		1


	//   ....[74]....
        /*05a8*/ 	.word	0x00001de0
        /*05ac*/ 	.word	0x000000ff
        /*05b0*/ 	.word	0x000000a0
        /*05b4*/ 	.short	0x010a
        /*05b6*/ 	.byte	0x08
	.zero		1


	//   ....[75]....
        /*05b8*/ 	.word	0x00001f20
        /*05bc*/ 	.word	0x00000002
        /*05c0*/ 	.word	0x00000190
        /*05c4*/ 	.short	0x010a
        /*05c6*/ 	.byte	0xff
	.zero		1


	//   ....[76]....
        /*05c8*/ 	.word	0x00001fe0
        /*05cc*/ 	.word	0x00000002
        /*05d0*/ 	.word	0x00000000
        /*05d4*/ 	.short	0x0101
        /*05d6*/ 	.byte	0xff
	.zero		1


	//   ....[77]....
        /*05d8*/ 	.word	0x00002540
        /*05dc*/ 	.word	0x000000ff
        /*05e0*/ 	.word	0x00000000
        /*05e4*/ 	.short	0x010a
        /*05e6*/ 	.byte	0x05
	.zero		1


	//   ....[78]....
        /*05e8*/ 	.word	0x000025d0
        /*05ec*/ 	.word	0x000000ff
        /*05f0*/ 	.word	0x00000000
        /*05f4*/ 	.short	0x010a
        /*05f6*/ 	.byte	0x05
	.zero		1


	//   ....[79]....
        /*05f8*/ 	.word	0x00002660
        /*05fc*/ 	.word	0x000000ff
        /*0600*/ 	.word	0x00000000
        /*0604*/ 	.short	0x010a
        /*0606*/ 	.byte	0x05
	.zero		1


	//   ....[80]....
        /*0608*/ 	.word	0x000026f0
        /*060c*/ 	.word	0x000000ff
        /*0610*/ 	.word	0x00000000
        /*0614*/ 	.short	0x010a
        /*0616*/ 	.byte	0x05
	.zero		1


	//   ....[81]....
        /*0618*/ 	.word	0x00002780
        /*061c*/ 	.word	0x000000ff
        /*0620*/ 	.word	0x00000000
        /*0624*/ 	.short	0x010a
        /*0626*/ 	.byte	0x05
	.zero		1


	//   ....[82]....
        /*0628*/ 	.word	0x00002810
        /*062c*/ 	.word	0x000000ff
        /*0630*/ 	.word	0x00000000
        /*0634*/ 	.short	0x010a
        /*0636*/ 	.byte	0x05
	.zero		1


	//   ....[83]....
        /*0638*/ 	.word	0x000028a0
        /*063c*/ 	.word	0x000000ff
        /*0640*/ 	.word	0x00000000
        /*0644*/ 	.short	0x010a
        /*0646*/ 	.byte	0x05
	.zero		1


	//   ....[84]....
        /*0648*/ 	.word	0x00002930
        /*064c*/ 	.word	0x000000ff
        /*0650*/ 	.word	0x00000000
        /*0654*/ 	.short	0x010a
        /*0656*/ 	.byte	0x05
	.zero		1


	//   ....[85]....
        /*0658*/ 	.word	0x000029c0
        /*065c*/ 	.word	0x000000ff
        /*0660*/ 	.word	0x00000000
        /*0664*/ 	.short	0x010a
        /*0666*/ 	.byte	0x05
	.zero		1


	//   ....[86]....
        /*0668*/ 	.word	0x00002a50
        /*066c*/ 	.word	0x000000ff
        /*0670*/ 	.word	0x00000000
        /*0674*/ 	.short	0x010a
        /*0676*/ 	.byte	0x05
	.zero		1


	//   ....[87]....
        /*0678*/ 	.word	0x00002ae0
        /*067c*/ 	.word	0x000000ff
        /*0680*/ 	.word	0x00000000
        /*0684*/ 	.short	0x010a
        /*0686*/ 	.byte	0x05
	.zero		1


	//   ....[88]....
        /*0688*/ 	.word	0x00002b70
        /*068c*/ 	.word	0x000000ff
        /*0690*/ 	.word	0x00000000
        /*0694*/ 	.short	0x010a
        /*0696*/ 	.byte	0x05
	.zero		1


	//   ....[89]....
        /*0698*/ 	.word	0x00002c00
        /*069c*/ 	.word	0x000000ff
        /*06a0*/ 	.word	0x00000000
        /*06a4*/ 	.short	0x010a
        /*06a6*/ 	.byte	0x05
	.zero		1


	//   ....[90]....
        /*06a8*/ 	.word	0x00002c90
        /*06ac*/ 	.word	0x000000ff
        /*06b0*/ 	.word	0x00000000
        /*06b4*/ 	.short	0x010a
        /*06b6*/ 	.byte	0x05
	.zero		1


	//   ....[91]....
        /*06b8*/ 	.word	0x00002d20
        /*06bc*/ 	.word	0x000000ff
        /*06c0*/ 	.word	0x00000000
        /*06c4*/ 	.short	0x010a
        /*06c6*/ 	.byte	0x05
	.zero		1


	//   ....[92]....
        /*06c8*/ 	.word	0x00002db0
        /*06cc*/ 	.word	0x000000ff
        /*06d0*/ 	.word	0x00000000
        /*06d4*/ 	.short	0x010a
        /*06d6*/ 	.byte	0x05
	.zero		1


	//   ....[93]....
        /*06d8*/ 	.word	0x00002e40
        /*06dc*/ 	.word	0x000000ff
        /*06e0*/ 	.word	0x00000000
        /*06e4*/ 	.short	0x010a
        /*06e6*/ 	.byte	0x05
	.zero		1


	//   ....[94]....
        /*06e8*/ 	.word	0x00002ed0
        /*06ec*/ 	.word	0x000000ff
        /*06f0*/ 	.word	0x00000000
        /*06f4*/ 	.short	0x010a
        /*06f6*/ 	.byte	0x05
	.zero		1


	//   ....[95]....
        /*06f8*/ 	.word	0x00002f60
        /*06fc*/ 	.word	0x000000ff
        /*0700*/ 	.word	0x00000000
        /*0704*/ 	.short	0x010a
        /*0706*/ 	.byte	0x05
	.zero		1


	//   ....[96]....
        /*0708*/ 	.word	0x00003000
        /*070c*/ 	.word	0x00000000
        /*0710*/ 	.word	0x00000000
        /*0714*/ 	.short	0x010a
        /*0716*/ 	.byte	0xff
	.zero		1


	//   ....[97]....
        /*0718*/ 	.word	0x00003120
        /*071c*/ 	.word	0x00000000
        /*0720*/ 	.word	0x000001f0
        /*0724*/ 	.short	0x010a
        /*0726*/ 	.byte	0xff
	.zero		1


	//   ....[98]....
        /*0728*/ 	.word	0x00003190
        /*072c*/ 	.word	0x00000000
        /*0730*/ 	.word	0x00000000
        /*0734*/ 	.short	0x0101
        /*0736*/ 	.byte	0xff
	.zero		1


	//   ....[99]....
        /*0738*/ 	.word	0x000031b0
        /*073c*/ 	.word	0x000000ff
        /*0740*/ 	.word	0x000001a0
        /*0744*/ 	.short	0x010a
        /*0746*/ 	.byte	0x05
	.zero		1


	//   ....[100]....
        /*0748*/ 	.word	0x000032d0
        /*074c*/ 	.word	0x00000000
        /*0750*/ 	.word	0x00000190
        /*0754*/ 	.short	0x010a
        /*0756*/ 	.byte	0xff
	.zero		1


	//   ....[101]....
        /*0758*/ 	.word	0x000033d0
        /*075c*/ 	.word	0x00000000
        /*0760*/ 	.word	0x00000000
        /*0764*/ 	.short	0x0101
        /*0766*/ 	.byte	0xff
	.zero		1


	//   ....[102]....
        /*0768*/ 	.word	0x00003460
        /*076c*/ 	.word	0x000000ff
        /*0770*/ 	.word	0x000001a0
        /*0774*/ 	.short	0x0106
        /*0776*/ 	.byte	0x05
	.zero		1


	//   ....[103]....
        /*0778*/ 	.word	0x00003480
        /*077c*/ 	.word	0x000000ff
        /*0780*/ 	.word	0x000001a0
        /*0784*/ 	.short	0x010a
        /*0786*/ 	.byte	0x05
	.zero		1


	//   ....[104]....
        /*0788*/ 	.word	0x00003510
        /*078c*/ 	.word	0x000000ff
        /*0790*/ 	.word	0x000001a0
        /*0794*/ 	.short	0x0106
        /*0796*/ 	.byte	0x04
	.zero		1


	//   ....[105]....
        /*0798*/ 	.word	0x00003550
        /*079c*/ 	.word	0x00000000
        /*07a0*/ 	.word	0x000001a0
        /*07a4*/ 	.short	0x010a
        /*07a6*/ 	.byte	0xff
	.zero		1


	//   ....[106]....
        /*07a8*/ 	.word	0x00003a30
        /*07ac*/ 	.word	0x00000000
        /*07b0*/ 	.word	0x00000190
        /*07b4*/ 	.short	0x010a
        /*07b6*/ 	.byte	0xff
	.zero		1


	//   ....[107]....
        /*07b8*/ 	.word	0x00003b30
        /*07bc*/ 	.word	0x00000003
        /*07c0*/ 	.word	0x00000000
        /*07c4*/ 	.short	0x0101
        /*07c6*/ 	.byte	0xff
	.zero		1


	//   ....[108]....
        /*07c8*/ 	.word	0x00003b40
        /*07cc*/ 	.word	0x000000ff
        /*07d0*/ 	.word	0x00000000
        /*07d4*/ 	.short	0x010a
        /*07d6*/ 	.byte	0x04
	.zero		1


	//   ....[109]....
        /*07d8*/ 	.word	0x00003b60
        /*07dc*/ 	.word	0x000000ff
        /*07e0*/ 	.word	0x000001d0
        /*07e4*/ 	.short	0x010a
        /*07e6*/ 	.byte	0x09
	.zero		1


	//   ....[110]....
        /*07e8*/ 	.word	0x00003ca0
        /*07ec*/ 	.word	0x000000ff
        /*07f0*/ 	.word	0x00000000
        /*07f4*/ 	.short	0x010a
        /*07f6*/ 	.byte	0x07
	.zero		1


	//   ....[111]....
        /*07f8*/ 	.word	0x00003dd0
        /*07fc*/ 	.word	0x000000ff
        /*0800*/ 	.word	0x00000000
        /*0804*/ 	.short	0x010a
        /*0806*/ 	.byte	0x04
	.zero		1


	//   ....[112]....
        /*0808*/ 	.word	0x00003f80
        /*080c*/ 	.word	0x000000ff
        /*0810*/ 	.word	0x00000000
        /*0814*/ 	.short	0x010a
        /*0816*/ 	.byte	0x05
	.zero		1


	//   ....[113]....
        /*0818*/ 	.word	0x00004010
        /*081c*/ 	.word	0x000000ff
        /*0820*/ 	.word	0x00000000
        /*0824*/ 	.short	0x010a
        /*0826*/ 	.byte	0x05
	.zero		1


	//   ....[114]....
        /*0828*/ 	.word	0x000040a0
        /*082c*/ 	.word	0x000000ff
        /*0830*/ 	.word	0x00000000
        /*0834*/ 	.short	0x010a
        /*0836*/ 	.byte	0x05
	.zero		1


	//   ....[115]....
        /*0838*/ 	.word	0x00004130
        /*083c*/ 	.word	0x000000ff
        /*0840*/ 	.word	0x00000000
        /*0844*/ 	.short	0x010a
        /*0846*/ 	.byte	0x07
	.zero		1


	//   ....[116]....
        /*0848*/ 	.word	0x000045b0
        /*084c*/ 	.word	0x00000000
        /*0850*/ 	.word	0x00000190
        /*0854*/ 	.short	0x010a
        /*0856*/ 	.byte	0xff
	.zero		1


	//   ....[117]....
        /*0858*/ 	.word	0x00004670
        /*085c*/ 	.word	0x00000000
        /*0860*/ 	.word	0x00000000
        /*0864*/ 	.short	0x0101
        /*0866*/ 	.byte	0xff
	.zero		1


	//   ....[118]....
        /*0868*/ 	.word	0x00004990
        /*086c*/ 	.word	0x000000ff
        /*0870*/ 	.word	0x00000188
        /*0874*/ 	.short	0x010a
        /*0876*/ 	.byte	0x07
	.zero		1


	//   ....[119]....
        /*0878*/ 	.word	0x00004b80
        /*087c*/ 	.word	0x000000ff
        /*0880*/ 	.word	0x00000160
        /*0884*/ 	.short	0x010a
        /*0886*/ 	.byte	0x07
	.zero		1


	//   ....[120]....
        /*0888*/ 	.word	0x00004cf0
        /*088c*/ 	.word	0x000000ff
        /*0890*/ 	.word	0x00000140
        /*0894*/ 	.short	0x010b
        /*0896*/ 	.byte	0x07
	.zero		1


	//   ....[121]....
        /*0898*/ 	.word	0x00004d00
        /*089c*/ 	.word	0x000000ff
        /*08a0*/ 	.word	0x00000000
        /*08a4*/ 	.short	0x0101
        /*08a6*/ 	.byte	0x08
	.zero		1


	//   ....[122]....
        /*08a8*/ 	.word	0x00004d10
        /*08ac*/ 	.word	0x000000ff
        /*08b0*/ 	.word	0x00000168
        /*08b4*/ 	.short	0x010a
        /*08b6*/ 	.byte	0x07
	.zero		1


	//   ....[123]....
        /*08b8*/ 	.word	0x00004e60
        /*08bc*/ 	.word	0x000000ff
        /*08c0*/ 	.word	0x00000148
        /*08c4*/ 	.short	0x010b
        /*08c6*/ 	.byte	0x07
	.zero		1


	//   ....[124]....
        /*08c8*/ 	.word	0x00004e70
        /*08cc*/ 	.word	0x000000ff
        /*08d0*/ 	.word	0x00000000
        /*08d4*/ 	.short	0x0101
        /*08d6*/ 	.byte	0x08
	.zero		1


	//   ....[125]....
        /*08d8*/ 	.word	0x00004e80
        /*08dc*/ 	.word	0x000000ff
        /*08e0*/ 	.word	0x00000170
        /*08e4*/ 	.short	0x010a
        /*08e6*/ 	.byte	0x07
	.zero		1


	//   ....[126]....
        /*08e8*/ 	.word	0x00005000
        /*08ec*/ 	.word	0x000000ff
        /*08f0*/ 	.word	0x00000150
        /*08f4*/ 	.short	0x010b
        /*08f6*/ 	.byte	0x07
	.zero		1


	//   ....[127]....
        /*08f8*/ 	.word	0x00005040
        /*08fc*/ 	.word	0x000000ff
        /*0900*/ 	.word	0x00000000
        /*0904*/ 	.short	0x0101
        /*0906*/ 	.byte	0x08
	.zero		1


	//   ....[128]....
        /*0908*/ 	.word	0x00005080
        /*090c*/ 	.word	0x000000ff
        /*0910*/ 	.word	0x00000178
        /*0914*/ 	.short	0x010a
        /*0916*/ 	.byte	0x07
	.zero		1


	//   ....[129]....
        /*0918*/ 	.word	0x000052c0
        /*091c*/ 	.word	0x000000ff
        /*0920*/ 	.word	0x00000158
        /*0924*/ 	.short	0x010b
        /*0926*/ 	.byte	0x07
	.zero		1


	//   ....[130]....
        /*0928*/ 	.word	0x000052e0
        /*092c*/ 	.word	0x000000ff
        /*0930*/ 	.word	0x00000000
        /*0934*/ 	.short	0x0101
        /*0936*/ 	.byte	0x0d
	.zero		1


	//   ....[131]....
        /*0938*/ 	.word	0x00005310
        /*093c*/ 	.word	0x000000ff
        /*0940*/ 	.word	0x00000160
        /*0944*/ 	.short	0x010a
        /*0946*/ 	.byte	0x07
	.zero		1


	//   ....[132]....
        /*0948*/ 	.word	0x00005330
        /*094c*/ 	.word	0x000000ff
        /*0950*/ 	.word	0x00000168
        /*0954*/ 	.short	0x010a
        /*0956*/ 	.byte	0x07
	.zero		1


	//   ....[133]....
        /*0958*/ 	.word	0x00005350
        /*095c*/ 	.word	0x000000ff
        /*0960*/ 	.word	0x00000170
        /*0964*/ 	.short	0x010a
        /*0966*/ 	.byte	0x07
	.zero		1


	//   ....[134]....
        /*0968*/ 	.word	0x00005390
        /*096c*/ 	.word	0x00000000
        /*0970*/ 	.word	0x00000178
        /*0974*/ 	.short	0x010a
        /*0976*/ 	.byte	0xff
	.zero		1


	//   ....[135]....
        /*0978*/ 	.word	0x000056d0
        /*097c*/ 	.word	0x00000000
        /*0980*/ 	.word	0x00000190
        /*0984*/ 	.short	0x010a
        /*0986*/ 	.byte	0xff
	.zero		1


	//   ....[136]....
        /*0988*/ 	.word	0x000057e0
        /*098c*/ 	.word	0x00000000
        /*0990*/ 	.word	0x00000000
        /*0994*/ 	.short	0x0101
        /*0996*/ 	.byte	0xff
	.zero		1


	//   ....[137]....
        /*0998*/ 	.word	0x00006200
        /*099c*/ 	.word	0x00000002
        /*09a0*/ 	.word	0x00000140
        /*09a4*/ 	.short	0x010a
        /*09a6*/ 	.byte	0xff
	.zero		1


	//   ....[138]....
        /*09a8*/ 	.word	0x00006240
        /*09ac*/ 	.word	0x00000071
        /*09b0*/ 	.word	0x000001b0
        /*09b4*/ 	.short	0x010a
        /*09b6*/ 	.byte	0xff
	.zero		1


	//   ....[139]....
        /*09b8*/ 	.word	0x00006380
        /*09bc*/ 	.word	0x00000002
        /*09c0*/ 	.word	0x00000140
        /*09c4*/ 	.short	0x010a
        /*09c6*/ 	.byte	0xff
	.zero		1


	//   ....[140]....
        /*09c8*/ 	.word	0x000064a0
        /*09cc*/ 	.word	0x00000000
        /*09d0*/ 	.word	0x00000000
        /*09d4*/ 	.short	0x0101
        /*09d6*/ 	.byte	0xff
	.zero		1


	//   ....[141]....
        /*09d8*/ 	.word	0x00006520
        /*09dc*/ 	.word	0x00000071
        /*09e0*/ 	.word	0x000001b0
        /*09e4*/ 	.short	0x010a
        /*09e6*/ 	.byte	0xff
	.zero		1


	//   ....[142]....
        /*09e8*/ 	.word	0x00007070
        /*09ec*/ 	.word	0x00000000
        /*09f0*/ 	.word	0x00000140
        /*09f4*/ 	.short	0x010a
        /*09f6*/ 	.byte	0xff
	.zero		1


	//   ....[143]....
        /*09f8*/ 	.word	0x00007130
        /*09fc*/ 	.word	0x00000000
        /*0a00*/ 	.word	0x00000140
        /*0a04*/ 	.short	0x010a
        /*0a06*/ 	.byte	0xff
	.zero		1


	//   ....[144]....
        /*0a08*/ 	.word	0x00007260
        /*0a0c*/ 	.word	0x00000000
        /*0a10*/ 	.word	0x00000000
        /*0a14*/ 	.short	0x0101
        /*0a16*/ 	.byte	0xff
	.zero		1


	//   ....[145]....
        /*0a18*/ 	.word	0x00007dd0
        /*0a1c*/ 	.word	0x00000000
        /*0a20*/ 	.word	0x00000140
        /*0a24*/ 	.short	0x010a
        /*0a26*/ 	.byte	0xff
	.zero		1


	//   ....[146]....
        /*0a28*/ 	.word	0x00007e90
        /*0a2c*/ 	.word	0x00000000
        /*0a30*/ 	.word	0x00000140
        /*0a34*/ 	.short	0x010a
        /*0a36*/ 	.byte	0xff
	.zero		1


	//   ....[147]....
        /*0a38*/ 	.word	0x00007fc0
        /*0a3c*/ 	.word	0x00000000
        /*0a40*/ 	.word	0x00000000
        /*0a44*/ 	.short	0x0101
        /*0a46*/ 	.byte	0xff
	.zero		1


	//   ....[148]....
        /*0a48*/ 	.word	0x00008b60
        /*0a4c*/ 	.word	0x00000000
        /*0a50*/ 	.word	0x00000140
        /*0a54*/ 	.short	0x010a
        /*0a56*/ 	.byte	0xff
	.zero		1


	//   ....[149]....
        /*0a58*/ 	.word	0x00008c20
        /*0a5c*/ 	.word	0x00000000
        /*0a60*/ 	.word	0x00000140
        /*0a64*/ 	.short	0x010a
        /*0a66*/ 	.byte	0xff
	.zero		1


	//   ....[150]....
        /*0a68*/ 	.word	0x00008d50
        /*0a6c*/ 	.word	0x00000000
        /*0a70*/ 	.word	0x00000000
        /*0a74*/ 	.short	0x0101
        /*0a76*/ 	.byte	0xff
	.zero		1


	//   ....[151]....
        /*0a78*/ 	.word	0x00009190
        /*0a7c*/ 	.word	0x000000ff
        /*0a80*/ 	.word	0x00000000
        /*0a84*/ 	.short	0x0101
        /*0a86*/ 	.byte	0x05
	.zero		1


	//   ....[152]....
        /*0a88*/ 	.word	0x000099d0
        /*0a8c*/ 	.word	0x00000002
        /*0a90*/ 	.word	0x00000200
        /*0a94*/ 	.short	0x010a
        /*0a96*/ 	.byte	0xff
	.zero		1


	//   ....[153]....
        /*0a98*/ 	.word	0x00009a30
        /*0a9c*/ 	.word	0x00000002
        /*0aa0*/ 	.word	0x000000a0
        /*0aa4*/ 	.short	0x010a
        /*0aa6*/ 	.byte	0xff
	.zero		1


	//   ....[154]....
        /*0aa8*/ 	.word	0x00009a90
        /*0aac*/ 	.word	0x00000002
        /*0ab0*/ 	.word	0x000000a0
        /*0ab4*/ 	.short	0x010a
        /*0ab6*/ 	.byte	0xff
	.zero		1


	//   ....[155]....
        /*0ab8*/ 	.word	0x00009ae0
        /*0abc*/ 	.word	0x00000002
        /*0ac0*/ 	.word	0x00000190
        /*0ac4*/ 	.short	0x010a
        /*0ac6*/ 	.byte	0xff
	.zero		1


	//   ....[156]....
        /*0ac8*/ 	.word	0x00009b40
        /*0acc*/ 	.word	0x00000000
        /*0ad0*/ 	.word	0x00000000
        /*0ad4*/ 	.short	0x010a
        /*0ad6*/ 	.byte	0xff
	.zero		1


	//   ....[157]....
        /*0ad8*/ 	.word	0x00009ba0
        /*0adc*/ 	.word	0x00000000
        /*0ae0*/ 	.word	0x00000000
        /*0ae4*/ 	.short	0x010a
        /*0ae6*/ 	.byte	0xff
	.zero		1


	//   ....[158]....
        /*0ae8*/ 	.word	0x00009c00
        /*0aec*/ 	.word	0x00000000
        /*0af0*/ 	.word	0x00000000
        /*0af4*/ 	.short	0x010a
        /*0af6*/ 	.byte	0xff
	.zero		1


	//   ....[159]....
        /*0af8*/ 	.word	0x00009c60
        /*0afc*/ 	.word	0x00000000
        /*0b00*/ 	.word	0x00000000
        /*0b04*/ 	.short	0x010a
        /*0b06*/ 	.byte	0xff
	.zero		1


	//   ....[160]....
        /*0b08*/ 	.word	0x00009cc0
        /*0b0c*/ 	.word	0x00000000
        /*0b10*/ 	.word	0x00000000
        /*0b14*/ 	.short	0x010a
        /*0b16*/ 	.byte	0xff
	.zero		1


	//   ....[161]....
        /*0b18*/ 	.word	0x00009d20
        /*0b1c*/ 	.word	0x00000000
        /*0b20*/ 	.word	0x00000000
        /*0b24*/ 	.short	0x010a
        /*0b26*/ 	.byte	0xff
	.zero		1


	//   ....[162]....
        /*0b28*/ 	.word	0x00009d80
        /*0b2c*/ 	.word	0x00000000
        /*0b30*/ 	.word	0x00000000
        /*0b34*/ 	.short	0x010a
        /*0b36*/ 	.byte	0xff
	.zero		1


	//   ....[163]....
        /*0b38*/ 	.word	0x00009de0
        /*0b3c*/ 	.word	0x00000000
        /*0b40*/ 	.word	0x00000000
        /*0b44*/ 	.short	0x010a
        /*0b46*/ 	.byte	0xff
	.zero		1


	//   ....[164]....
        /*0b48*/ 	.word	0x00009e40
        /*0b4c*/ 	.word	0x00000000
        /*0b50*/ 	.word	0x00000000
        /*0b54*/ 	.short	0x010a
        /*0b56*/ 	.byte	0xff
	.zero		1


	//   ....[165]....
        /*0b58*/ 	.word	0x00009ea0
        /*0b5c*/ 	.word	0x00000000
        /*0b60*/ 	.word	0x00000000
        /*0b64*/ 	.short	0x010a
        /*0b66*/ 	.byte	0xff
	.zero		1


	//   ....[166]....
        /*0b68*/ 	.word	0x00009f00
        /*0b6c*/ 	.word	0x00000000
        /*0b70*/ 	.word	0x00000000
        /*0b74*/ 	.short	0x010a
        /*0b76*/ 	.byte	0xff
	.zero		1


	//   ....[167]....
        /*0b78*/ 	.word	0x00009f60
        /*0b7c*/ 	.word	0x00000000
        /*0b80*/ 	.word	0x00000000
        /*0b84*/ 	.short	0x010a
        /*0b86*/ 	.byte	0xff
	.zero		1


	//   ....[168]....
        /*0b88*/ 	.word	0x00009fc0
        /*0b8c*/ 	.word	0x00000000
        /*0b90*/ 	.word	0x00000000
        /*0b94*/ 	.short	0x010a
        /*0b96*/ 	.byte	0xff
	.zero		1


	//   ....[169]....
        /*0b98*/ 	.word	0x0000a020
        /*0b9c*/ 	.word	0x00000000
        /*0ba0*/ 	.word	0x00000000
        /*0ba4*/ 	.short	0x010a
        /*0ba6*/ 	.byte	0xff
	.zero		1


	//   ....[170]....
        /*0ba8*/ 	.word	0x0000a080
        /*0bac*/ 	.word	0x00000000
        /*0bb0*/ 	.word	0x00000000
        /*0bb4*/ 	.short	0x010a
        /*0bb6*/ 	.byte	0xff
	.zero		1


	//   ....[171]....
        /*0bb8*/ 	.word	0x0000a0e0
        /*0bbc*/ 	.word	0x00000000
        /*0bc0*/ 	.word	0x00000000
        /*0bc4*/ 	.short	0x010a
        /*0bc6*/ 	.byte	0xff
	.zero		1


	//   ....[172]....
        /*0bc8*/ 	.word	0x0000a140
        /*0bcc*/ 	.word	0x00000000
        /*0bd0*/ 	.word	0x00000000
        /*0bd4*/ 	.short	0x010a
        /*0bd6*/ 	.byte	0xff
	.zero		1


	//   ....[173]....
        /*0bd8*/ 	.word	0x0000a1a0
        /*0bdc*/ 	.word	0x00000000
        /*0be0*/ 	.word	0x00000000
        /*0be4*/ 	.short	0x010a
        /*0be6*/ 	.byte	0xff
	.zero		1


	//   ....[174]....
        /*0be8*/ 	.word	0x0000a200
        /*0bec*/ 	.word	0x00000000
        /*0bf0*/ 	.word	0x00000000
        /*0bf4*/ 	.short	0x010a
        /*0bf6*/ 	.byte	0xff
	.zero		1


	//   ....[175]....
        /*0bf8*/ 	.word	0x0000a250
        /*0bfc*/ 	.word	0x00000000
        /*0c00*/ 	.word	0x000001f0
        /*0c04*/ 	.short	0x010a
        /*0c06*/ 	.byte	0xff
	.zero		1


	//   ....[176]....
        /*0c08*/ 	.word	0x0000a2b0
        /*0c0c*/ 	.word	0x00000000
        /*0c10*/ 	.word	0x000001a0
        /*0c14*/ 	.short	0x010a
        /*0c16*/ 	.byte	0xff
	.zero		1


	//   ....[177]....
        /*0c18*/ 	.word	0x0000a300
        /*0c1c*/ 	.word	0x00000000
        /*0c20*/ 	.word	0x00000190
        /*0c24*/ 	.short	0x010a
        /*0c26*/ 	.byte	0xff
	.zero		1


	//   ....[178]....
        /*0c28*/ 	.word	0x0000a360
        /*0c2c*/ 	.word	0x00000000
        /*0c30*/ 	.word	0x000001a0
        /*0c34*/ 	.short	0x010a
        /*0c36*/ 	.byte	0xff
	.zero		1


	//   ....[179]....
        /*0c38*/ 	.word	0x0000a3b0
        /*0c3c*/ 	.word	0x00000000
        /*0c40*/ 	.word	0x00000190
        /*0c44*/ 	.short	0x010a
        /*0c46*/ 	.byte	0xff
	.zero		1


	//   ....[180]....
        /*0c48*/ 	.word	0x0000a410
        /*0c4c*/ 	.word	0x00000002
        /*0c50*/ 	.word	0x000001d0
        /*0c54*/ 	.short	0x010a
        /*0c56*/ 	.byte	0xff
	.zero		1


	//   ....[181]....
        /*0c58*/ 	.word	0x0000a470
        /*0c5c*/ 	.word	0x00000000
        /*0c60*/ 	.word	0x00000000
        /*0c64*/ 	.short	0x010a
        /*0c66*/ 	.byte	0xff
	.zero		1


	//   ....[182]....
        /*0c68*/ 	.word	0x0000a4d0
        /*0c6c*/ 	.word	0x00000000
        /*0c70*/ 	.word	0x00000000
        /*0c74*/ 	.short	0x010a
        /*0c76*/ 	.byte	0xff
	.zero		1


	//   ....[183]....
        /*0c78*/ 	.word	0x0000a530
        /*0c7c*/ 	.word	0x00000000
        /*0c80*/ 	.word	0x00000000
        /*0c84*/ 	.short	0x010a
        /*0c86*/ 	.byte	0xff
	.zero		1


	//   ....[184]....
        /*0c88*/ 	.word	0x0000a590
        /*0c8c*/ 	.word	0x00000000
        /*0c90*/ 	.word	0x00000000
        /*0c94*/ 	.short	0x010a
        /*0c96*/ 	.byte	0xff
	.zero		1


	//   ....[185]....
        /*0c98*/ 	.word	0x0000a5f0
        /*0c9c*/ 	.word	0x00000000
        /*0ca0*/ 	.word	0x00000000
        /*0ca4*/ 	.short	0x010a
        /*0ca6*/ 	.byte	0xff
	.zero		1


	//   ....[186]....
        /*0ca8*/ 	.word	0x0000a640
        /*0cac*/ 	.word	0x00000000
        /*0cb0*/ 	.word	0x00000190
        /*0cb4*/ 	.short	0x010a
        /*0cb6*/ 	.byte	0xff
	.zero		1


	//   ....[187]....
        /*0cb8*/ 	.word	0x0000a6a0
        /*0cbc*/ 	.word	0x00000000
        /*0cc0*/ 	.word	0x00000188
        /*0cc4*/ 	.short	0x010a
        /*0cc6*/ 	.byte	0xff
	.zero		1


	//   ....[188]....
        /*0cc8*/ 	.word	0x0000a700
        /*0ccc*/ 	.word	0x00000000
        /*0cd0*/ 	.word	0x00000160
        /*0cd4*/ 	.short	0x010a
        /*0cd6*/ 	.byte	0xff
	.zero		1


	//   ....[189]....
        /*0cd8*/ 	.word	0x0000a760
        /*0cdc*/ 	.word	0x00000000
        /*0ce0*/ 	.word	0x00000168
        /*0ce4*/ 	.short	0x010a
        /*0ce6*/ 	.byte	0xff
	.zero		1


	//   ....[190]....
        /*0ce8*/ 	.word	0x0000a7c0
        /*0cec*/ 	.word	0x00000000
        /*0cf0*/ 	.word	0x00000170
        /*0cf4*/ 	.short	0x010a
        /*0cf6*/ 	.byte	0xff
	.zero		1


	//   ....[191]....
        /*0cf8*/ 	.word	0x0000a820
        /*0cfc*/ 	.word	0x00000000
        /*0d00*/ 	.word	0x00000178
        /*0d04*/ 	.short	0x010a
        /*0d06*/ 	.byte	0xff
	.zero		1


	//   ....[192]....
        /*0d08*/ 	.word	0x0000a880
        /*0d0c*/ 	.word	0x00000000
        /*0d10*/ 	.word	0x00000160
        /*0d14*/ 	.short	0x010a
        /*0d16*/ 	.byte	0xff
	.zero		1


	//   ....[193]....
        /*0d18*/ 	.word	0x0000a8e0
        /*0d1c*/ 	.word	0x00000000
        /*0d20*/ 	.word	0x00000168
        /*0d24*/ 	.short	0x010a
        /*0d26*/ 	.byte	0xff
	.zero		1


	//   ....[194]....
        /*0d28*/ 	.word	0x0000a940
        /*0d2c*/ 	.word	0x00000000
        /*0d30*/ 	.word	0x00000170
        /*0d34*/ 	.short	0x010a
        /*0d36*/ 	.byte	0xff
	.zero		1


	//   ....[195]....
        /*0d38*/ 	.word	0x0000a990
        /*0d3c*/ 	.word	0x00000000
        /*0d40*/ 	.word	0x00000190
        /*0d44*/ 	.short	0x010a
        /*0d46*/ 	.byte	0xff
	.zero		1


	//   ....[196]....
        /*0d48*/ 	.word	0x0000a9e0
        /*0d4c*/ 	.word	0x00000002
        /*0d50*/ 	.word	0x00000140
        /*0d54*/ 	.short	0x010a
        /*0d56*/ 	.byte	0xff
	.zero		1


	//   ....[197]....
        /*0d58*/ 	.word	0x0000aa30
        /*0d5c*/ 	.word	0x00000071
        /*0d60*/ 	.word	0x000001b0
        /*0d64*/ 	.short	0x010a
        /*0d66*/ 	.byte	0xff
	.zero		1


	//   ....[198]....
        /*0d68*/ 	.word	0x0000aa80
        /*0d6c*/ 	.word	0x00000000
        /*0d70*/ 	.word	0x00000140
        /*0d74*/ 	.short	0x010a
        /*0d76*/ 	.byte	0xff
	.zero		1


	//   ....[199]....
        /*0d78*/ 	.word	0x0000aad0
        /*0d7c*/ 	.word	0x00000000
        /*0d80*/ 	.word	0x00000140
        /*0d84*/ 	.short	0x010a
        /*0d86*/ 	.byte	0xff
	.zero		1


	//   ....[200]....
        /*0d88*/ 	.word	0x0000ab20
        /*0d8c*/ 	.word	0x00000000
        /*0d90*/ 	.word	0x00000140
        /*0d94*/ 	.short	0x010a
        /*0d96*/ 	.byte	0xff
	.zero		1


	//----- nvinfo : EIATTR_NUM_MBARRIERS
	.align		4
.L_48:
        /*0d98*/ 	.byte	0x03, 0x38
        /*0d9a*/ 	.short	0x0042


	//----- nvinfo : EIATTR_EXIT_INSTR_OFFSETS
	.align		4
        /*0d9c*/ 	.byte	0x04, 0x1c
        /*0d9e*/ 	.short	(.L_50 - .L_49)


	//   ....[0]....
.L_49:
        /*0da0*/ 	.word	0x00003030


	//   ....[1]....
        /*0da4*/ 	.word	0x00003520


	//   ....[2]....
        /*0da8*/ 	.word	0x00003580


	//   ....[3]....
        /*0dac*/ 	.word	0x00004390


	//   ....[4]....
        /*0db0*/ 	.word	0x000053c0


	//   ....[5]....
        /*0db4*/ 	.word	0x00005400


	//   ....[6]....
        /*0db8*/ 	.word	0x000099c0


	//----- nvinfo : EIATTR_MAX_THREADS
	.align		4
.L_50:
        /*0dbc*/ 	.byte	0x04, 0x05
        /*0dbe*/ 	.short	(.L_52 - .L_51)
.L_51:
        /*0dc0*/ 	.word	0x00000100
        /*0dc4*/ 	.word	0x00000001
        /*0dc8*/ 	.word	0x00000001


	//----- nvinfo : EIATTR_CRS_STACK_SIZE
	.align		4
.L_52:
        /*0dcc*/ 	.byte	0x04, 0x1e
        /*0dce*/ 	.short	(.L_54 - .L_53)
.L_53:
        /*0dd0*/ 	.word	0x00000000


	//----- nvinfo : EIATTR_CBANK_PARAM_SIZE
	.align		4
.L_54:
        /*0dd4*/ 	.byte	0x03, 0x19
        /*0dd6*/ 	.short	0x0800


	//----- nvinfo : EIATTR_PARAM_CBANK
	.align		4
        /*0dd8*/ 	.byte	0x04, 0x0a
        /*0dda*/ 	.short	(.L_56 - .L_55)
	.align		4
.L_55:
        /*0ddc*/ 	.word	index@(.nv.constant0._ZN7cutlass13device_kernelINS_4gemm6kernel13GemmUniversalIN4cute5tupleIJiiiiEEENS1_10collective13CollectiveMmaINS1_35MainloopSm100TmaUmmaWarpSpecializedILi20ELi2ELi4ENS5_IJNS4_1CILi1EEESB_SB_EEEEENS5_IJNSA_ILi64EEENSA_ILi256EEENSA_ILi32EEEEEENS_12float_e5m2_tENS5_IJlSB_lEEENS_12float_e4m3_tESJ_NS4_8TiledMMAINS4_8MMA_AtomIJNS4_10MMA_TraitsINS4_19SM100_MMA_F8F6F4_SSEJSI_SK_fSE_SF_NS4_17integral_constantINS4_4UMMA5MajorELSR_0EEESS_NSP_INSQ_7ScaleInELST_0EEESU_EEEEEENS4_6LayoutISC_NS5_IJNSA_ILi0EEESY_SY_EEEEENS5_IJNS4_10UnderscoreES11_S11_EEEEENS4_13SM90_TMA_LOADENS4_14ComposedLayoutINS4_7SwizzleILi1ELi4ELi3EEENS4_18smem_ptr_flag_bitsILi8EEENSX_INS5_IJNSA_ILi8EEESG_EEENS5_IJSG_SB_EEEEEEEvNS4_8identityES14_S1E_vS1F_EENS_8epilogue10collective18CollectiveEpilogueINS1H_23Sm100TmaWarpSpecializedILi4ELi2ELi32ELb0ELb0EEEJSH_NS5_IJNSX_ISE_SB_EES1M_EEESI_SJ_SI_SJ_NS1H_6fusion15FusionCallbacksIS1L_NS1O_17LinearCombinationISI_fSI_fLNS_15FloatRoundStyleE2EEESH_S1N_JEEENS4_5SM1004TMEM4LOAD26SM100_TMEM_LOAD_16dp32b32xES14_NS15_INS16_ILi2ELi4ELi3EEES19_NSX_INS5_IJS1A_SE_EEENS5_IJSE_SB_EEEEEEENS4_39AutoVectorizingCopyWithAssumedAlignmentILi128EEENS4_14SM90_TMA_STOREES22_S24_S24_EEEvvEEEEvNT_6ParamsE)
        /*0de0*/ 	.short	0x0380
        /*0de2*/ 	.short	0x0800


	//----- nvinfo : EIATTR_SW_WAR
	.align		4
.L_56:
        /*0de4*/ 	.byte	0x04, 0x36
        /*0de6*/ 	.short	(.L_58 - .L_57)
.L_57:
        /*0de8*/ 	.word	0x00000008
.L_58:


//--------------------- .nv.callgraph             --------------------------
	.section	.nv.callgraph,"",@"SHT_CUDA_CALLGRAPH"
	.align	4
	.sectionentsize	8
	.align		4
        /*0000*/ 	.word	0x00000000
	.align		4
        /*0004*/ 	.word	0xffffffff
	.align		4
        /*0008*/ 	.word	index@(_ZN7cutlass13device_kernelINS_4gemm6kernel13GemmUniversalIN4cute5tupleIJiiiiEEENS1_10collective13CollectiveMmaINS1_35MainloopSm100TmaUmmaWarpSpecializedILi20ELi2ELi4ENS5_IJNS4_1CILi1EEESB_SB_EEEEENS5_IJNSA_ILi64EEENSA_ILi256EEENSA_ILi32EEEEEENS_12float_e5m2_tENS5_IJlSB_lEEENS_12float_e4m3_tESJ_NS4_8TiledMMAINS4_8MMA_AtomIJNS4_10MMA_TraitsINS4_19SM100_MMA_F8F6F4_SSEJSI_SK_fSE_SF_NS4_17integral_constantINS4_4UMMA5MajorELSR_0EEESS_NSP_INSQ_7ScaleInELST_0EEESU_EEEEEENS4_6LayoutISC_NS5_IJNSA_ILi0EEESY_SY_EEEEENS5_IJNS4_10UnderscoreES11_S11_EEEEENS4_13SM90_TMA_LOADENS4_14ComposedLayoutINS4_7SwizzleILi1ELi4ELi3EEENS4_18smem_ptr_flag_bitsILi8EEENSX_INS5_IJNSA_ILi8EEESG_EEENS5_IJSG_SB_EEEEEEEvNS4_8identityES14_S1E_vS1F_EENS_8epilogue10collective18CollectiveEpilogueINS1H_23Sm100TmaWarpSpecializedILi4ELi2ELi32ELb0ELb0EEEJSH_NS5_IJNSX_ISE_SB_EES1M_EEESI_SJ_SI_SJ_NS1H_6fusion15FusionCallbacksIS1L_NS1O_17LinearCombinationISI_fSI_fLNS_15FloatRoundStyleE2EEESH_S1N_JEEENS4_5SM1004TMEM4LOAD26SM100_TMEM_LOAD_16dp32b32xES14_NS15_INS16_ILi2ELi4ELi3EEES19_NSX_INS5_IJS1A_SE_EEENS5_IJSE_SB_EEEEEEENS4_39AutoVectorizingCopyWithAssumedAlignmentILi128EEENS4_14SM90_TMA_STOREES22_S24_S24_EEEvvEEEEvNT_6ParamsE)
	.align		4
        /*000c*/ 	.word	index@(__assertfail)
	.align		4
        /*0010*/ 	.word	0x00000000
	.align		4
        /*0014*/ 	.word	0xfffffffe
	.align		4
        /*0018*/ 	.word	0x00000000
	.align		4
        /*001c*/ 	.word	0xfffffffd
	.align		4
        /*0020*/ 	.word	0x00000000
	.align		4
        /*0024*/ 	.word	0xfffffffc


//--------------------- .nv.constant4             --------------------------
	.section	.nv.constant4,"a",@progbits
	.align	8
	.align		8
.nv.constant4:
        /*0000*/ 	.dword	__assertfail
	.align		8
        /*0008*/ 	.dword	__unnamed_1
	.align		8
        /*0010*/ 	.dword	__unnamed_2
	.align		8
        /*0018*/ 	.dword	__unnamed_3
	.align		8
        /*0020*/ 	.dword	_ZN40_INTERNAL_b45c1927_4_k_cu_1329721c_276774cuda3std3__45__cpo5beginE
	.align		8
        /*0028*/ 	.dword	_ZN40_INTERNAL_b45c1927_4_k_cu_1329721c_276774cuda3std3__45__cpo3endE
	.align		8
        /*0030*/ 	.dword	_ZN40_INTERNAL_b45c1927_4_k_cu_1329721c_276774cuda3std3__45__cpo6cbeginE
	.align		8
        /*0038*/ 	.dword	_ZN40_INTERNAL_b45c1927_4_k_cu_1329721c_276774cuda3std3__45__cpo4cendE
	.align		8
        /*0040*/ 	.dword	_ZN40_INTERNAL_b45c1927_4_k_cu_1329721c_276774cuda3std3__442_GLOBAL__N__b45c1927_4_k_cu_1329721c_276776ignoreE
	.align		8
        /*0048*/ 	.dword	_ZN40_INTERNAL_b45c1927_4_k_cu_1329721c_276774cuda3std3__419piecewise_constructE
	.align		8
        /*0050*/ 	.dword	_ZN40_INTERNAL_b45c1927_4_k_cu_1329721c_276774cuda3std3__48in_placeE
	.align		8
        /*0058*/ 	.dword	_ZN40_INTERNAL_b45c1927_4_k_cu_1329721c_276774cuda3std6ranges3__45__cpo4swapE
	.align		8
        /*0060*/ 	.dword	_ZN40_INTERNAL_b45c1927_4_k_cu_1329721c_276774cuda3std6ranges3__45__cpo9iter_moveE
	.align		8
        /*0068*/ 	.dword	_ZN40_INTERNAL_b45c1927_4_k_cu_1329721c_276774cute7productE
	.align		8
        /*0070*/ 	.dword	_ZN40_INTERNAL_b45c1927_4_k_cu_1329721c_276774cute1_E
	.align		8
        /*0078*/ 	.dword	$str$25
	.align		8
        /*0080*/ 	.dword	$str$26
	.align		8
        /*0088*/ 	.dword	$str$27
	.align		8
        /*0090*/ 	.dword	$str$28


//--------------------- .text._ZN7cutlass13device_kernelINS_4gemm6kernel13GemmUniversalIN4cute5tupleIJiiiiEEENS1_10collective13CollectiveMmaINS1_35MainloopSm100TmaUmmaWarpSpecializedILi20ELi2ELi4ENS5_IJNS4_1CILi1EEESB_SB_EEEEENS5_IJNSA_ILi64EEENSA_ILi256EEENSA_ILi32EEEEEENS_12float_e5m2_tENS5_IJlSB_lEEENS_12float_e4m3_tESJ_NS4_8TiledMMAINS4_8MMA_AtomIJNS4_10MMA_TraitsINS4_19SM100_MMA_F8F6F4_SSEJSI_SK_fSE_SF_NS4_17integral_constantINS4_4UMMA5MajorELSR_0EEESS_NSP_INSQ_7ScaleInELST_0EEESU_EEEEEENS4_6LayoutISC_NS5_IJNSA_ILi0EEESY_SY_EEEEENS5_IJNS4_10UnderscoreES11_S11_EEEEENS4_13SM90_TMA_LOADENS4_14ComposedLayoutINS4_7SwizzleILi1ELi4ELi3EEENS4_18smem_ptr_flag_bitsILi8EEENSX_INS5_IJNSA_ILi8EEESG_EEENS5_IJSG_SB_EEEEEEEvNS4_8identityES14_S1E_vS1F_EENS_8epilogue10collective18CollectiveEpilogueINS1H_23Sm100TmaWarpSpecializedILi4ELi2ELi32ELb0ELb0EEEJSH_NS5_IJNSX_ISE_SB_EES1M_EEESI_SJ_SI_SJ_NS1H_6fusion15FusionCallbacksIS1L_NS1O_17LinearCombinationISI_fSI_fLNS_15FloatRoundStyleE2EEESH_S1N_JEEENS4_5SM1004TMEM4LOAD26SM100_TMEM_LOAD_16dp32b32xES14_NS15_INS16_ILi2ELi4ELi3EEES19_NSX_INS5_IJS1A_SE_EEENS5_IJSE_SB_EEEEEEENS4_39AutoVectorizingCopyWithAssumedAlignmentILi128EEENS4_14SM90_TMA_STOREES22_S24_S24_EEEvvEEEEvNT_6ParamsE --------------------------
	.section	.text._ZN7cutlass13device_kernelINS_4gemm6kernel13GemmUniversalIN4cute5tupleIJiiiiEEENS1_10collective13CollectiveMmaINS1_35MainloopSm100TmaUmmaWarpSpecializedILi20ELi2ELi4ENS5_IJNS4_1CILi1EEESB_SB_EEEEENS5_IJNSA_ILi64EEENSA_ILi256EEENSA_ILi32EEEEEENS_12float_e5m2_tENS5_IJlSB_lEEENS_12float_e4m3_tESJ_NS4_8TiledMMAINS4_8MMA_AtomIJNS4_10MMA_TraitsINS4_19SM100_MMA_F8F6F4_SSEJSI_SK_fSE_SF_NS4_17integral_constantINS4_4UMMA5MajorELSR_0EEESS_NSP_INSQ_7ScaleInELST_0EEESU_EEEEEENS4_6LayoutISC_NS5_IJNSA_ILi0EEESY_SY_EEEEENS5_IJNS4_10UnderscoreES11_S11_EEEEENS4_13SM90_TMA_LOADENS4_14ComposedLayoutINS4_7SwizzleILi1ELi4ELi3EEENS4_18smem_ptr_flag_bitsILi8EEENSX_INS5_IJNSA_ILi8EEESG_EEENS5_IJSG_SB_EEEEEEEvNS4_8identityES14_S1E_vS1F_EENS_8epilogue10collective18CollectiveEpilogueINS1H_23Sm100TmaWarpSpecializedILi4ELi2ELi32ELb0ELb0EEEJSH_NS5_IJNSX_ISE_SB_EES1M_EEESI_SJ_SI_SJ_NS1H_6fusion15FusionCallbacksIS1L_NS1O_17LinearCombinationISI_fSI_fLNS_15FloatRoundStyleE2EEESH_S1N_JEEENS4_5SM1004TMEM4LOAD26SM100_TMEM_LOAD_16dp32b32xES14_NS15_INS16_ILi2ELi4ELi3EEES19_NSX_INS5_IJS1A_SE_EEENS5_IJSE_SB_EEEEEEENS4_39AutoVectorizingCopyWithAssumedAlignmentILi128EEENS4_14SM90_TMA_STOREES22_S24_S24_EEEvvEEEEvNT_6ParamsE,"ax",@progbits
	.align	128
.text._ZN7cutlass13device_kernelINS_4gemm6kernel13GemmUniversalIN4cute5tupleIJiiiiEEENS1_10collective13CollectiveMmaINS1_35MainloopSm100TmaUmmaWarpSpecializedILi20ELi2ELi4ENS5_IJNS4_1CILi1EEESB_SB_EEEEENS5_IJNSA_ILi64EEENSA_ILi256EEENSA_ILi32EEEEEENS_12float_e5m2_tENS5_IJlSB_lEEENS_12float_e4m3_tESJ_NS4_8TiledMMAINS4_8MMA_AtomIJNS4_10MMA_TraitsINS4_19SM100_MMA_F8F6F4_SSEJSI_SK_fSE_SF_NS4_17integral_constantINS4_4UMMA5MajorELSR_0EEESS_NSP_INSQ_7ScaleInELST_0EEESU_EEEEEENS4_6LayoutISC_NS5_IJNSA_ILi0EEESY_SY_EEEEENS5_IJNS4_10UnderscoreES11_S11_EEEEENS4_13SM90_TMA_LOADENS4_14ComposedLayoutINS4_7SwizzleILi1ELi4ELi3EEENS4_18smem_ptr_flag_bitsILi8EEENSX_INS5_IJNSA_ILi8EEESG_EEENS5_IJSG_SB_EEEEEEEvNS4_8identityES14_S1E_vS1F_EENS_8epilogue10collective18CollectiveEpilogueINS1H_23Sm100TmaWarpSpecializedILi4ELi2ELi32ELb0ELb0EEEJSH_NS5_IJNSX_ISE_SB_EES1M_EEESI_SJ_SI_SJ_NS1H_6fusion15FusionCallbacksIS1L_NS1O_17LinearCombinationISI_fSI_fLNS_15FloatRoundStyleE2EEESH_S1N_JEEENS4_5SM1004TMEM4LOAD26SM100_TMEM_LOAD_16dp32b32xES14_NS15_INS16_ILi2ELi4ELi3EEES19_NSX_INS5_IJS1A_SE_EEENS5_IJSE_SB_EEEEEEENS4_39AutoVectorizingCopyWithAssumedAlignmentILi128EEENS4_14SM90_TMA_STOREES22_S24_S24_EEEvvEEEEvNT_6ParamsE:
        .type           _ZN7cutlass13device_kernelINS_4gemm6kernel13GemmUniversalIN4cute5tupleIJiiiiEEENS1_10collective13CollectiveMmaINS1_35MainloopSm100TmaUmmaWarpSpecializedILi20ELi2ELi4ENS5_IJNS4_1CILi1EEESB_SB_EEEEENS5_IJNSA_ILi64EEENSA_ILi256EEENSA_ILi32EEEEEENS_12float_e5m2_tENS5_IJlSB_lEEENS_12float_e4m3_tESJ_NS4_8TiledMMAINS4_8MMA_AtomIJNS4_10MMA_TraitsINS4_19SM100_MMA_F8F6F4_SSEJSI_SK_fSE_SF_NS4_17integral_constantINS4_4UMMA5MajorELSR_0EEESS_NSP_INSQ_7ScaleInELST_0EEESU_EEEEEENS4_6LayoutISC_NS5_IJNSA_ILi0EEESY_SY_EEEEENS5_IJNS4_10UnderscoreES11_S11_EEEEENS4_13SM90_TMA_LOADENS4_14ComposedLayoutINS4_7SwizzleILi1ELi4ELi3EEENS4_18smem_ptr_flag_bitsILi8EEENSX_INS5_IJNSA_ILi8EEESG_EEENS5_IJSG_SB_EEEEEEEvNS4_8identityES14_S1E_vS1F_EENS_8epilogue10collective18CollectiveEpilogueINS1H_23Sm100TmaWarpSpecializedILi4ELi2ELi32ELb0ELb0EEEJSH_NS5_IJNSX_ISE_SB_EES1M_EEESI_SJ_SI_SJ_NS1H_6fusion15FusionCallbacksIS1L_NS1O_17LinearCombinationISI_fSI_fLNS_15FloatRoundStyleE2EEESH_S1N_JEEENS4_5SM1004TMEM4LOAD26SM100_TMEM_LOAD_16dp32b32xES14_NS15_INS16_ILi2ELi4ELi3EEES19_NSX_INS5_IJS1A_SE_EEENS5_IJSE_SB_EEEEEEENS4_39AutoVectorizingCopyWithAssumedAlignmentILi128EEENS4_14SM90_TMA_STOREES22_S24_S24_EEEvvEEEEvNT_6ParamsE,@function
        .size           _ZN7cutlass13device_kernelINS_4gemm6kernel13GemmUniversalIN4cute5tupleIJiiiiEEENS1_10collective13CollectiveMmaINS1_35MainloopSm100TmaUmmaWarpSpecializedILi20ELi2ELi4ENS5_IJNS4_1CILi1EEESB_SB_EEEEENS5_IJNSA_ILi64EEENSA_ILi256EEENSA_ILi32EEEEEENS_12float_e5m2_tENS5_IJlSB_lEEENS_12float_e4m3_tESJ_NS4_8TiledMMAINS4_8MMA_AtomIJNS4_10MMA_TraitsINS4_19SM100_MMA_F8F6F4_SSEJSI_SK_fSE_SF_NS4_17integral_constantINS4_4UMMA5MajorELSR_0EEESS_NSP_INSQ_7ScaleInELST_0EEESU_EEEEEENS4_6LayoutISC_NS5_IJNSA_ILi0EEESY_SY_EEEEENS5_IJNS4_10UnderscoreES11_S11_EEEEENS4_13SM90_TMA_LOADENS4_14ComposedLayoutINS4_7SwizzleILi1ELi4ELi3EEENS4_18smem_ptr_flag_bitsILi8EEENSX_INS5_IJNSA_ILi8EEESG_EEENS5_IJSG_SB_EEEEEEEvNS4_8identityES14_S1E_vS1F_EENS_8epilogue10collective18CollectiveEpilogueINS1H_23Sm100TmaWarpSpecializedILi4ELi2ELi32ELb0ELb0EEEJSH_NS5_IJNSX_ISE_SB_EES1M_EEESI_SJ_SI_SJ_NS1H_6fusion15FusionCallbacksIS1L_NS1O_17LinearCombinationISI_fSI_fLNS_15FloatRoundStyleE2EEESH_S1N_JEEENS4_5SM1004TMEM4LOAD26SM100_TMEM_LOAD_16dp32b32xES14_NS15_INS16_ILi2ELi4ELi3EEES19_NSX_INS5_IJS1A_SE_EEENS5_IJSE_SB_EEEEEEENS4_39AutoVectorizingCopyWithAssumedAlignmentILi128EEENS4_14SM90_TMA_STOREES22_S24_S24_EEEvvEEEEvNT_6ParamsE,(.L_x_219 - _ZN7cutlass13device_kernelINS_4gemm6kernel13GemmUniversalIN4cute5tupleIJiiiiEEENS1_10collective13CollectiveMmaINS1_35MainloopSm100TmaUmmaWarpSpecializedILi20ELi2ELi4ENS5_IJNS4_1CILi1EEESB_SB_EEEEENS5_IJNSA_ILi64EEENSA_ILi256EEENSA_ILi32EEEEEENS_12float_e5m2_tENS5_IJlSB_lEEENS_12float_e4m3_tESJ_NS4_8TiledMMAINS4_8MMA_AtomIJNS4_10MMA_TraitsINS4_19SM100_MMA_F8F6F4_SSEJSI_SK_fSE_SF_NS4_17integral_constantINS4_4UMMA5MajorELSR_0EEESS_NSP_INSQ_7ScaleInELST_0EEESU_EEEEEENS4_6LayoutISC_NS5_IJNSA_ILi0EEESY_SY_EEEEENS5_IJNS4_10UnderscoreES11_S11_EEEEENS4_13SM90_TMA_LOADENS4_14ComposedLayoutINS4_7SwizzleILi1ELi4ELi3EEENS4_18smem_ptr_flag_bitsILi8EEENSX_INS5_IJNSA_ILi8EEESG_EEENS5_IJSG_SB_EEEEEEEvNS4_8identityES14_S1E_vS1F_EENS_8epilogue10collective18CollectiveEpilogueINS1H_23Sm100TmaWarpSpecializedILi4ELi2ELi32ELb0ELb0EEEJSH_NS5_IJNSX_ISE_SB_EES1M_EEESI_SJ_SI_SJ_NS1H_6fusion15FusionCallbacksIS1L_NS1O_17LinearCombinationISI_fSI_fLNS_15FloatRoundStyleE2EEESH_S1N_JEEENS4_5SM1004TMEM4LOAD26SM100_TMEM_LOAD_16dp32b32xES14_NS15_INS16_ILi2ELi4ELi3EEES19_NSX_INS5_IJS1A_SE_EEENS5_IJSE_SB_EEEEEEENS4_39AutoVectorizingCopyWithAssumedAlignmentILi128EEENS4_14SM90_TMA_STOREES22_S24_S24_EEEvvEEEEvNT_6ParamsE)
        .other          _ZN7cutlass13device_kernelINS_4gemm6kernel13GemmUniversalIN4cute5tupleIJiiiiEEENS1_10collective13CollectiveMmaINS1_35MainloopSm100TmaUmmaWarpSpecializedILi20ELi2ELi4ENS5_IJNS4_1CILi1EEESB_SB_EEEEENS5_IJNSA_ILi64EEENSA_ILi256EEENSA_ILi32EEEEEENS_12float_e5m2_tENS5_IJlSB_lEEENS_12float_e4m3_tESJ_NS4_8TiledMMAINS4_8MMA_AtomIJNS4_10MMA_TraitsINS4_19SM100_MMA_F8F6F4_SSEJSI_SK_fSE_SF_NS4_17integral_constantINS4_4UMMA5MajorELSR_0EEESS_NSP_INSQ_7ScaleInELST_0EEESU_EEEEEENS4_6LayoutISC_NS5_IJNSA_ILi0EEESY_SY_EEEEENS5_IJNS4_10UnderscoreES11_S11_EEEEENS4_13SM90_TMA_LOADENS4_14ComposedLayoutINS4_7SwizzleILi1ELi4ELi3EEENS4_18smem_ptr_flag_bitsILi8EEENSX_INS5_IJNSA_ILi8EEESG_EEENS5_IJSG_SB_EEEEEEEvNS4_8identityES14_S1E_vS1F_EENS_8epilogue10collective18CollectiveEpilogueINS1H_23Sm100TmaWarpSpecializedILi4ELi2ELi32ELb0ELb0EEEJSH_NS5_IJNSX_ISE_SB_EES1M_EEESI_SJ_SI_SJ_NS1H_6fusion15FusionCallbacksIS1L_NS1O_17LinearCombinationISI_fSI_fLNS_15FloatRoundStyleE2EEESH_S1N_JEEENS4_5SM1004TMEM4LOAD26SM100_TMEM_LOAD_16dp32b32xES14_NS15_INS16_ILi2ELi4ELi3EEES19_NSX_INS5_IJS1A_SE_EEENS5_IJSE_SB_EEEEEEENS4_39AutoVectorizingCopyWithAssumedAlignmentILi128EEENS4_14SM90_TMA_STOREES22_S24_S24_EEEvvEEEEvNT_6ParamsE,@"STO_CUDA_ENTRY STV_DEFAULT"
_ZN7cutlass13device_kernelINS_4gemm6kernel13GemmUniversalIN4cute5tupleIJiiiiEEENS1_10collective13CollectiveMmaINS1_35MainloopSm100TmaUmmaWarpSpecializedILi20ELi2ELi4ENS5_IJNS4_1CILi1EEESB_SB_EEEEENS5_IJNSA_ILi64EEENSA_ILi256EEENSA_ILi32EEEEEENS_12float_e5m2_tENS5_IJlSB_lEEENS_12float_e4m3_tESJ_NS4_8TiledMMAINS4_8MMA_AtomIJNS4_10MMA_TraitsINS4_19SM100_MMA_F8F6F4_SSEJSI_SK_fSE_SF_NS4_17integral_constantINS4_4UMMA5MajorELSR_0EEESS_NSP_INSQ_7ScaleInELST_0EEESU_EEEEEENS4_6LayoutISC_NS5_IJNSA_ILi0EEESY_SY_EEEEENS5_IJNS4_10UnderscoreES11_S11_EEEEENS4_13SM90_TMA_LOADENS4_14ComposedLayoutINS4_7SwizzleILi1ELi4ELi3EEENS4_18smem_ptr_flag_bitsILi8EEENSX_INS5_IJNSA_ILi8EEESG_EEENS5_IJSG_SB_EEEEEEEvNS4_8identityES14_S1E_vS1F_EENS_8epilogue10collective18CollectiveEpilogueINS1H_23Sm100TmaWarpSpecializedILi4ELi2ELi32ELb0ELb0EEEJSH_NS5_IJNSX_ISE_SB_EES1M_EEESI_SJ_SI_SJ_NS1H_6fusion15FusionCallbacksIS1L_NS1O_17LinearCombinationISI_fSI_fLNS_15FloatRoundStyleE2EEESH_S1N_JEEENS4_5SM1004TMEM4LOAD26SM100_TMEM_LOAD_16dp32b32xES14_NS15_INS16_ILi2ELi4ELi3EEES19_NSX_INS5_IJS1A_SE_EEENS5_IJSE_SB_EEEEEEENS4_39AutoVectorizingCopyWithAssumedAlignmentILi128EEENS4_14SM90_TMA_STOREES22_S24_S24_EEEvvEEEEvNT_6ParamsE:
[----:B------:R-:W1:Y:S01]  /*0000*/  LDC R1, c[0x0][0x37c] ;  /* 0x0000df00ff017b82 */ /* 0x000e620000000800 */
[----:B------:R-:W2:Y:S01]  /*0010*/  S2R R108, SR_TID.X ;  /* 0x00000000006c7919 */ /* 0x000ea20000002100 */
[----:B------:R-:W3:Y:S01]  /*0020*/  LDCU.64 UR4, c[0x0][0x890] ;  /* 0x00011200ff0477ac */ /* 0x000ee20008000a00 */
[----:B------:R-:W-:Y:S02]  /*0030*/  PRMT R96, RZ, 0x7610, R96 ;  /* 0x00007610ff607816 */ /* 0x000fe40000000060 */
[----:B------:R-:W-:Y:S01]  /*0040*/  ELECT P5, URZ, PT ;  /* 0x0000000000ff782f */ /* 0x000fe200038a0000 */
[----:B------:R-:W4:Y:S01]  /*0050*/  LDCU.64 UR46, c[0x0][0x358] ;  /* 0x00006b00ff2e77ac */ /* 0x000f220008000a00 */
[----:B---3--:R-:W-:-:S04]  /*0060*/  UISETP.NE.U32.AND UP0, UPT, UR4, URZ, UPT ;  /* 0x000000ff0400728c */ /* 0x008fc8000bf05070 */
[----:B------:R-:W-:Y:S01]  /*0070*/  UISETP.NE.AND.EX UP0, UPT, UR5, URZ, UPT, UP0 ;  /* 0x000000ff0500728c */ /* 0x000fe2000bf05300 */
[----:B--2---:R-:W-:-:S05]  /*0080*/  SHF.R.U32.HI R101, RZ, 0x5, R108 ;  /* 0x00000005ff657819 */ /* 0x004fca000001166c */
[----:B------:R-:W2:Y:S02]  /*0090*/  SHFL.IDX PT, R0, R101, RZ, 0x1f ;  /* 0x00001fff65007589 */ /* 0x000ea400000e0000 */
[----:B--2---:R-:W-:Y:S01]  /*00a0*/  R2UR UR8, R0 ;  /* 0x00000000000872ca */ /* 0x004fe200000e0000 */
[----:B-1--4-:R-:W-:-:S14]  /*00b0*/  BRA.U UP0, `(.L_x_0) ;  /* 0x00000001002c7547 */ /* 0x012fdc000b800000 */
[----:B------:R-:W1:Y:S02]  /*00c0*/  LDCU.64 UR6, c[0x0][0x888] ;  /* 0x00011100ff0677ac */ /* 0x000e640008000a00 */
[----:B-1----:R-:W-:-:S04]  /*00d0*/  UISETP.NE.U32.AND UP0, UPT, UR6, URZ, UPT ;  /* 0x000000ff0600728c */ /* 0x002fc8000bf05070 */
[----:B------:R-:W-:-:S09]  /*00e0*/  UISETP.NE.AND.EX UP0, UPT, UR7, URZ, UPT, UP0 ;  /* 0x000000ff0700728c */ /* 0x000fd2000bf05300 */
[----:B------:R-:W-:Y:S05]  /*00f0*/  BRA.U !UP0, `(.L_x_1) ;  /* 0x0000000108107547 */ /* 0x000fea000b800000 */
[----:B------:R-:W1:Y:S02]  /*0100*/  LDC.64 R2, c[0x0][0x888] ;  /* 0x00022200ff027b82 */ /* 0x000e640000000a00 */
[----:B-1----:R1:W5:Y:S01]  /*0110*/  LDG.E R49, desc[UR46][R2.64] ;  /* 0x0000002e02317981 */ /* 0x002362000c1e1900 */
[----:B------:R-:W-:Y:S01]  /*0120*/  HFMA2 R96, -RZ, RZ, 0, 5.9604644775390625e-08 ;  /* 0x00000001ff607431 */ /* 0x000fe200000001ff */
[----:B------:R-:W-:Y:S05]  /*0130*/  BRA `(.L_x_0) ;  /* 0x00000000000c7947 */ /* 0x000fea0003800000 */
.L_x_1:
[----:B------:R-:W1:Y:S01]  /*0140*/  LDCU UR6, c[0x0][0x880] ;  /* 0x00011000ff0677ac */ /* 0x000e620008000800 */
[----:B------:R-:W-:Y:S01]  /*0150*/  HFMA2 R96, -RZ, RZ, 0, 5.9604644775390625e-08 ;  /* 0x00000001ff607431 */ /* 0x000fe200000001ff */
[----:B-1----:R-:W-:-:S07]  /*0160*/  MOV R49, UR6 ;  /* 0x0000000600317c02 */ /* 0x002fce0008000f00 */
.L_x_0:
[----:B------:R-:W2:Y:S02]  /*0170*/  LDCU.64 UR6, c[0x0][0x8b0] ;  /* 0x00011600ff0677ac */ /* 0x000ea40008000a00 */
[----:B--2---:R-:W-:-:S04]  /*0180*/  UISETP.NE.U32.AND UP0, UPT, UR6, URZ, UPT ;  /* 0x000000ff0600728c */ /* 0x004fc8000bf05070 */
[----:B------:R-:W-:-:S09]  /*0190*/  UISETP.NE.AND.EX UP0, UPT, UR7, URZ, UPT, UP0 ;  /* 0x000000ff0700728c */ /* 0x000fd2000bf05300 */
[----:B------:R-:W-:Y:S05]  /*01a0*/  BRA.U UP0, `(.L_x_2) ;  /* 0x0000000100247547 */ /* 0x000fea000b800000 */
[----:B------:R-:W2:Y:S02]  /*01b0*/  LDCU.64 UR6, c[0x0][0x8a8] ;  /* 0x00011500ff0677ac */ /* 0x000ea40008000a00 */
[----:B--2---:R-:W-:-:S04]  /*01c0*/  UISETP.NE.U32.AND UP0, UPT, UR6, URZ, UPT ;  /* 0x000000ff0600728c */ /* 0x004fc8000bf05070 */
[----:B------:R-:W-:-:S09]  /*01d0*/  UISETP.NE.AND.EX UP0, UPT, UR7, URZ, UPT, UP0 ;  /* 0x000000ff0700728c */ /* 0x000fd2000bf05300 */
[----:B------:R-:W-:Y:S05]  /*01e0*/  BRA.U !UP0, `(.L_x_3) ;  /* 0x00000001080c7547 */ /* 0x000fea000b800000 */
[----:B-1----:R-:W1:Y:S02]  /*01f0*/  LDC.64 R2, c[0x0][0x8a8] ;  /* 0x00022a00ff027b82 */ /* 0x002e640000000a00 */
[----:B-1----:R2:W5:Y:S01]  /*0200*/  LDG.E R47, desc[UR46][R2.64] ;  /* 0x0000002e022f7981 */ /* 0x002562000c1e1900 */
[----:B------:R-:W-:Y:S05]  /*0210*/  BRA `(.L_x_2) ;  /* 0x0000000000087947 */ /* 0x000fea0003800000 */
.L_x_3:
[----:B------:R-:W2:Y:S02]  /*0220*/  LDCU UR6, c[0x0][0x8a0] ;  /* 0x00011400ff0677ac */ /* 0x000ea40008000800 */
[----:B--2---:R-:W-:Y:S02]  /*0230*/  MOV R47, UR6 ;  /* 0x00000006002f7c02 */ /* 0x004fe40008000f00 */
.L_x_2:
[----:B------:R-:W-:Y:S01]  /*0240*/  IMAD.U32 R0, RZ, RZ, UR8 ;  /* 0x00000008ff007e24 */ /* 0x000fe2000f8e00ff */
[----:B------:R-:W-:Y:S04]  /*0250*/  BSSY.RECONVERGENT B0, `(.L_x_4) ;  /* 0x000000c000007945 */ /* 0x000fe80003800200 */
[C---:B------:R-:W-:Y:S02]  /*0260*/  ISETP.NE.OR P1, PT, R0.reuse, 0x1, !P5 ;  /* 0x000000010000780c */ /* 0x040fe40006f25670 */
[----:B------:R-:W-:-:S11]  /*0270*/  ISETP.NE.OR P0, PT, R0, 0x3, !P5 ;  /* 0x000000030000780c */ /* 0x000fd60006f05670 */
[----:B------:R-:W-:Y:S05]  /*0280*/  @P1 BRA `(.L_x_5) ;  /* 0x0000000000201947 */ /* 0x000fea0003800000 */
[----:B------:R-:W3:Y:S02]  /*0290*/  LDCU.64 UR6, c[0x0][0x348] ;  /* 0x00006900ff0677ac */ /* 0x000ee40008000a00 */
[----:B---3--:R-:W-:Y:S02]  /*02a0*/  UIADD3 UR10, UP1, UPT, UR6, 0x80, URZ ;  /* 0x00000080060a7890 */ /* 0x008fe4000ff3e0ff */
[----:B------:R-:W-:Y:S02]  /*02b0*/  UIADD3 UR6, UP0, UPT, UR6, 0x180, URZ ;  /* 0x0000018006067890 */ /* 0x000fe4000ff1e0ff */
[----:B------:R-:W-:Y:S02]  /*02c0*/  UIADD3.X UR11, UPT, UPT, URZ, UR7, URZ, UP1, !UPT ;  /* 0x00000007ff0b7290 */ /* 0x000fe40008ffe4ff */
[----:B------:R-:W-:-:S07]  /*02d0*/  UIADD3.X UR7, UPT, UPT, URZ, UR7, URZ, UP0, !UPT ;  /* 0x00000007ff077290 */ /* 0x000fce00087fe4ff */
[----:B------:R3:W-:Y:S02]  /*02e0*/  UTMACCTL.PF [UR10] ;  /* 0x000000000a0079b9 */ /* 0x0007e40008040000 */
[----:B------:R3:W-:Y:S02]  /*02f0*/  UTMACCTL.PF [UR6] ;  /* 0x00000000060079b9 */ /* 0x0007e40008040000 */
[----:B---3--:R-:W-:Y:S01]  /*0300*/  NOP ;  /* 0x0000000000007918 */ /* 0x008fe20000000000 */
.L_x_5:
[----:B------:R-:W-:Y:S05]  /*0310*/  BSYNC.RECONVERGENT B0 ;  /* 0x0000000000007941 */ /* 0x000fea0003800200 */
.L_x_4:
[----:B------:R-:W-:Y:S04]  /*0320*/  BSSY.RECONVERGENT B0, `(.L_x_6) ;  /* 0x000000a000007945 */ /* 0x000fe80003800200 */
        /* <DEDUP_REMOVED lines=9> */
.L_x_7:
[----:B------:R-:W-:Y:S05]  /*03c0*/  BSYNC.RECONVERGENT B0 ;  /* 0x0000000000007941 */ /* 0x000fea0003800200 */
.L_x_6:
[----:B------:R-:W3:Y:S01]  /*03d0*/  LDCU.64 UR6, c[0x0][0x888] ;  /* 0x00011100ff0677ac */ /* 0x000ee20008000a00 */
[----:B------:R-:W-:Y:S02]  /*03e0*/  UISETP.EQ.U32.AND UP1, UPT, UR4, URZ, UPT ;  /* 0x000000ff0400728c */ /* 0x000fe4000bf22070 */
[----:B------:R-:W-:Y:S02]  /*03f0*/  UPLOP3.LUT UP2, UPT, UPT, UPT, UPT, 0x80, 0x8 ;  /* 0x000000000008789c */ /* 0x000fe40003f4f070 */
[----:B---3--:R-:W-:-:S04]  /*0400*/  UISETP.NE.U32.AND UP0, UPT, UR6, URZ, UPT ;  /* 0x000000ff0600728c */ /* 0x008fc8000bf05070 */
[----:B------:R-:W-:-:S04]  /*0410*/  UISETP.NE.AND.EX UP0, UPT, UR7, URZ, UPT, UP0 ;  /* 0x000000ff0700728c */ /* 0x000fc8000bf05300 */
[----:B------:R-:W-:-:S04]  /*0420*/  UISETP.EQ.OR.EX UP3, UPT, UR5, URZ, !UP0, UP1 ;  /* 0x000000ff0500728c */ /* 0x000fc8000c762710 */
[----:B------:R-:W-:-:S05]  /*0430*/  UP2UR UR50, UPR, URZ, 0x8 ;  /* 0x00000008ff327883 */ /* 0x000fca0008000000 */
[----:B------:R-:W-:Y:S07]  /*0440*/  BRA.U !UP3, `(.L_x_8) ;  /* 0x000000010b207547 */ /* 0x000fee000b800000 */
[----:B------:R-:W-:Y:S01]  /*0450*/  UISETP.NE.U32.AND UP2, UPT, UR4, URZ, UPT ;  /* 0x000000ff0400728c */ /* 0x000fe2000bf45070 */
[----:B-----5:R-:W-:Y:S01]  /*0460*/  FSETP.NEU.AND P0, PT, R49, RZ, PT ;  /* 0x000000ff3100720b */ /* 0x020fe20003f0d000 */
[----:B------:R-:W-:Y:S02]  /*0470*/  USEL UR4, URZ, 0xffffffff, UP0 ;  /* 0xffffffffff047887 */ /* 0x000fe40008000000 */
[----:B------:R-:W-:-:S10]  /*0480*/  UISETP.NE.AND.EX UP2, UPT, UR5, URZ, UPT, UP2 ;  /* 0x000000ff0500728c */ /* 0x000fd4000bf45320 */
[----:B------:R-:W-:Y:S01]  /*0490*/  VOTEU.ANY UP1, P0 ;  /* 0x0000000000ff7886 */ /* 0x000fe20000020100 */
[----:B------:R-:W-:-:S04]  /*04a0*/  @!UP2 USEL UR4, URZ, 0xffffffff, UP1 ;  /* 0xffffffffff04a887 */ /* 0x000fc80008800000 */
[----:B------:R-:W-:-:S04]  /*04b0*/  ULOP3.LUT UR4, UR4, 0x1, URZ, 0xc0, !UPT ;  /* 0x0000000104047892 */ /* 0x000fc8000f8ec0ff */
[----:B------:R-:W-:-:S11]  /*04c0*/  UISETP.NE.U32.AND UP2, UPT, UR4, 0x1, UPT ;  /* 0x000000010400788c */ /* 0x000fd6000bf45070 */
.L_x_8:
[----:B-12---:R-:W1:Y:S01]  /*04d0*/  SHFL.IDX PT, R2, R101, RZ, 0x1f ;  /* 0x00001fff65027589 */ /* 0x006e6200000e0000 */
[----:B------:R-:W-:-:S04]  /*04e0*/  UISETP.NE.AND UP1, UPT, UR8, 0x2, UPT ;  /* 0x000000020800788c */ /* 0x000fc8000bf25270 */
[----:B------:R-:W-:Y:S01]  /*04f0*/  USEL UR6, URZ, 0x1, UP1 ;  /* 0x00000001ff067887 */ /* 0x000fe20008800000 */
[----:B-1----:R-:W-:-:S13]  /*0500*/  ISETP.NE.AND P0, PT, R2, RZ, PT ;  /* 0x000000ff0200720c */ /* 0x002fda0003f05270 */
[----:B------:R-:W-:Y:S05]  /*0510*/  @P0 BRA `(.L_x_9) ;  /* 0x0000000000d40947 */ /* 0x000fea0003800000 */
[----:B------:R-:W-:Y:S01]  /*0520*/  ELECT P0, URZ, PT ;  /* 0x0000000000ff782f */ /* 0x000fe20003800000 */
[----:B------:R-:W-:-:S12]  /*0530*/  BSSY.RECONVERGENT B0, `(.L_x_9) ;  /* 0x0000033000007945 */ /* 0x000fd80003800200 */
[----:B------:R-:W-:Y:S05]  /*0540*/  @!P0 BRA `(.L_x_10) ;  /* 0x0000000000c48947 */ /* 0x000fea0003800000 */
[----:B------:R-:W1:Y:S01]  /*0550*/  S2UR UR5, SR_CgaCtaId ;  /* 0x00000000000579c3 */ /* 0x000e620000008800 */
[----:B------:R-:W-:Y:S01]  /*0560*/  UMOV UR7, 0x400 ;  /* 0x0000040000077882 */ /* 0x000fe20000000000 */
[----:B------:R-:W-:Y:S02]  /*0570*/  UMOV UR4, 0x1 ;  /* 0x0000000100047882 */ /* 0x000fe40000000000 */
[----:B------:R-:W-:-:S04]  /*0580*/  UIADD3 UR10, UPT, UPT, -UR4, 0x100000, URZ ;  /* 0x00100000040a7890 */ /* 0x000fc8000fffe1ff */
[----:B------:R-:W-:Y:S02]  /*0590*/  USHF.L.U32 UR11, UR10, 0xb, URZ ;  /* 0x0000000b0a0b7899 */ /* 0x000fe400080006ff */
[----:B------:R-:W-:Y:S02]  /*05a0*/  USHF.L.U32 UR10, UR10, 0x1, URZ ;  /* 0x000000010a0a7899 */ /* 0x000fe400080006ff */
[----:B-1----:R-:W-:Y:S01]  /*05b0*/  ULEA UR5, UR5, UR7, 0x18 ;  /* 0x0000000705057291 */ /* 0x002fe2000f8ec0ff */
[----:B------:R-:W1:Y:S11]  /*05c0*/  FENCE.VIEW.ASYNC.S ;  /* 0x00000000000073c6 */ /* 0x000e760000000000 */
[----:B-1----:R1:W2:Y:S01]  /*05d0*/  SYNCS.EXCH.64 URZ, [UR5], UR10 ;  /* 0x0000000a05ff75b2 */ /* 0x0022a20008000100 */
[----:B------:R1:W3:Y:S01]  /*05e0*/  SYNCS.EXCH.64 URZ, [UR5+0xa0], UR10 ;  /* 0x0000a00a05ff75b2 */ /* 0x0002e20008000100 */
[----:B------:R1:W4:Y:S01]  /*05f0*/  SYNCS.EXCH.64 URZ, [UR5+0x8], UR10 ;  /* 0x0000080a05ff75b2 */ /* 0x0003220008000100 */
[----:B------:R1:W1:Y:S01]  /*0600*/  SYNCS.EXCH.64 URZ, [UR5+0xa8], UR10 ;  /* 0x0000a80a05ff75b2 */ /* 0x0002620008000100 */
        /* <DEDUP_REMOVED lines=36> */
[----:B--234-:R-:W-:Y:S01]  /*0850*/  NOP ;  /* 0x0000000000007918 */ /* 0x01cfe20000000000 */
.L_x_10:
[----:B-1----:R-:W-:Y:S05]  /*0860*/  BSYNC.RECONVERGENT B0 ;  /* 0x0000000000007941 */ /* 0x002fea0003800200 */
.L_x_9:
[----:B------:R-:W1:Y:S01]  /*0870*/  SHFL.IDX PT, R2, R101, RZ, 0x1f ;  /* 0x00001fff65027589 */ /* 0x000e6200000e0000 */
[----:B------:R-:W-:Y:S01]  /*0880*/  NOP ;  /* 0x0000000000007918 */ /* 0x000fe20000000000 */
[----:B-1----:R-:W-:-:S13]  /*0890*/  ISETP.NE.AND P0, PT, R2, 0x1, PT ;  /* 0x000000010200780c */ /* 0x002fda0003f05270 */
[----:B------:R-:W-:Y:S05]  /*08a0*/  @P0 BRA `(.L_x_11) ;  /* 0x0000000000580947 */ /* 0x000fea0003800000 */
[----:B------:R-:W1:Y:S01]  /*08b0*/  S2UR UR7, SR_CgaCtaId ;  /* 0x00000000000779c3 */ /* 0x000e620000008800 */
[----:B------:R-:W-:Y:S01]  /*08c0*/  UMOV UR9, 0x400 ;  /* 0x0000040000097882 */ /* 0x000fe20000000000 */
[----:B------:R-:W-:Y:S01]  /*08d0*/  UMOV UR5, 0x20 ;  /* 0x0000002000057882 */ /* 0x000fe20000000000 */
[----:B------:R-:W-:Y:S01]  /*08e0*/  UMOV UR4, 0x80 ;  /* 0x0000008000047882 */ /* 0x000fe20000000000 */
[----:B------:R-:W-:-:S04]  /*08f0*/  UIADD3 UR10, UPT, UPT, -UR5, 0x100000, URZ ;  /* 0x00100000050a7890 */ /* 0x000fc8000fffe1ff */
[----:B------:R-:W-:Y:S02]  /*0900*/  USHF.L.U32 UR11, UR10, 0xb, URZ ;  /* 0x0000000b0a0b7899 */ /* 0x000fe400080006ff */
[----:B------:R-:W-:Y:S02]  /*0910*/  USHF.L.U32 UR10, UR10, 0x1, URZ ;  /* 0x000000010a0a7899 */ /* 0x000fe400080006ff */
[----:B------:R-:W-:-:S04]  /*0920*/  UIADD3 UR4, UPT, UPT, -UR4, 0x100000, URZ ;  /* 0x0010000004047890 */ /* 0x000fc8000fffe1ff */
[----:B------:R-:W-:Y:S02]  /*0930*/  USHF.L.U32 UR5, UR4, 0xb, URZ ;  /* 0x0000000b04057899 */ /* 0x000fe400080006ff */
[----:B------:R-:W-:Y:S01]  /*0940*/  USHF.L.U32 UR4, UR4, 0x1, URZ ;  /* 0x0000000104047899 */ /* 0x000fe200080006ff */
[----:B------:R-:W-:Y:S01]  /*0950*/  ELECT P0, URZ, PT ;  /* 0x0000000000ff782f */ /* 0x000fe20003800000 */
[----:B-1----:R-:W-:Y:S01]  /*0960*/  ULEA UR7, UR7, UR9, 0x18 ;  /* 0x0000000907077291 */ /* 0x002fe2000f8ec0ff */
[----:B------:R-:W1:Y:S11]  /*0970*/  FENCE.VIEW.ASYNC.S ;  /* 0x00000000000073c6 */ /* 0x000e760000000000 */
[----:B-1----:R1:W2:Y:S01]  /*0980*/  SYNCS.EXCH.64 URZ, [UR7+0x140], UR10 ;  /* 0x0001400a07ff75b2 */ /* 0x0022a20008000100 */
[----:B------:R1:W3:Y:S01]  /*0990*/  SYNCS.EXCH.64 URZ, [UR7+0x160], UR4 ;  /* 0x0001600407ff75b2 */ /* 0x0002e20008000100 */
[----:B------:R1:W4:Y:S01]  /*09a0*/  SYNCS.EXCH.64 URZ, [UR7+0x148], UR10 ;  /* 0x0001480a07ff75b2 */ /* 0x0003220008000100 */
[----:B------:R1:W1:Y:S01]  /*09b0*/  SYNCS.EXCH.64 URZ, [UR7+0x168], UR4 ;  /* 0x0001680407ff75b2 */ /* 0x0002620008000100 */
[----:B------:R1:W1:Y:S01]  /*09c0*/  SYNCS.EXCH.64 URZ, [UR7+0x150], UR10 ;  /* 0x0001500a07ff75b2 */ /* 0x0002620008000100 */
[----:B------:R1:W1:Y:S01]  /*09d0*/  SYNCS.EXCH.64 URZ, [UR7+0x170], UR4 ;  /* 0x0001700407ff75b2 */ /* 0x0002620008000100 */
[----:B------:R1:W1:Y:S01]  /*09e0*/  SYNCS.EXCH.64 URZ, [UR7+0x158], UR10 ;  /* 0x0001580a07ff75b2 */ /* 0x0002620008000100 */
[----:B------:R1:W1:Y:S01]  /*09f0*/  SYNCS.EXCH.64 URZ, [UR7+0x178], UR4 ;  /* 0x0001780407ff75b2 */ /* 0x0002620008000100 */
[----:B------:R-:W-:Y:S01]  /*0a00*/  NOP ;  /* 0x0000000000007918 */ /* 0x000fe20000000000 */
.L_x_11:
[----:B------:R-:W2:Y:S01]  /*0a10*/  SHFL.IDX PT, R2, R101, RZ, 0x1f ;  /* 0x00001fff65027589 */ /* 0x000ea200000e0000 */
[----:B------:R-:W-:Y:S01]  /*0a20*/  NOP ;  /* 0x0000000000007918 */ /* 0x000fe20000000000 */
[----:B--2---:R-:W-:-:S13]  /*0a30*/  ISETP.NE.AND P0, PT, R2, 0x3, PT ;  /* 0x000000030200780c */ /* 0x004fda0003f05270 */
[----:B------:R-:W-:Y:S05]  /*0a40*/  @P0 BRA `(.L_x_12) ;  /* 0x0000000000300947 */ /* 0x000fea0003800000 */
[----:B-1----:R-:W1:Y:S01]  /*0a50*/  S2UR UR5, SR_CgaCtaId ;  /* 0x00000000000579c3 */ /* 0x002e620000008800 */
[----:B------:R-:W-:Y:S01]  /*0a60*/  UMOV UR7, 0x400 ;  /* 0x0000040000077882 */ /* 0x000fe20000000000 */
[----:B------:R-:W-:Y:S01]  /*0a70*/  UMOV UR4, 0x20 ;  /* 0x0000002000047882 */ /* 0x000fe20000000000 */
[----:B------:R-:W-:Y:S01]  /*0a80*/  ELECT P0, URZ, PT ;  /* 0x0000000000ff782f */ /* 0x000fe20003800000 */
[----:B------:R-:W-:-:S04]  /*0a90*/  UIADD3 UR10, UPT, UPT, -UR4, 0x100000, URZ ;  /* 0x00100000040a7890 */ /* 0x000fc8000fffe1ff */
[----:B------:R-:W-:Y:S02]  /*0aa0*/  USHF.L.U32 UR11, UR10, 0xb, URZ ;  /* 0x0000000b0a0b7899 */ /* 0x000fe400080006ff */
[----:B------:R-:W-:Y:S02]  /*0ab0*/  USHF.L.U32 UR10, UR10, 0x1, URZ ;  /* 0x000000010a0a7899 */ /* 0x000fe400080006ff */
[----:B-1----:R-:W-:Y:S01]  /*0ac0*/  ULEA UR5, UR5, UR7, 0x18 ;  /* 0x0000000705057291 */ /* 0x002fe2000f8ec0ff */
[----:B------:R-:W1:Y:S11]  /*0ad0*/  FENCE.VIEW.ASYNC.S ;  /* 0x00000000000073c6 */ /* 0x000e760000000000 */
[----:B-1----:R2:W1:Y:S01]  /*0ae0*/  SYNCS.EXCH.64 URZ, [UR5+0x180], UR10 ;  /* 0x0001800a05ff75b2 */ /* 0x0024620008000100 */
[----:B------:R2:W1:Y:S02]  /*0af0*/  SYNCS.EXCH.64 URZ, [UR5+0x188], UR10 ;  /* 0x0001880a05ff75b2 */ /* 0x0004640008000100 */
[----:B--2---:R-:W-:Y:S01]  /*0b00*/  NOP ;  /* 0x0000000000007918 */ /* 0x004fe20000000000 */
.L_x_12:
[----:B------:R-:W2:Y:S01]  /*0b10*/  SHFL.IDX PT, R2, R101, RZ, 0x1f ;  /* 0x00001fff65027589 */ /* 0x000ea200000e0000 */
[----:B------:R-:W-:Y:S01]  /*0b20*/  NOP ;  /* 0x0000000000007918 */ /* 0x000fe20000000000 */
[----:B--2---:R-:W-:-:S13]  /*0b30*/  ISETP.NE.AND P0, PT, R2, 0x4, PT ;  /* 0x000000040200780c */ /* 0x004fda0003f05270 */
[----:B------:R-:W-:Y:S05]  /*0b40*/  @P0 BRA `(.L_x_13) ;  /* 0x00000000004c0947 */ /* 0x000fea0003800000 */
[----:B-1----:R-:W1:Y:S01]  /*0b50*/  S2UR UR5, SR_CgaCtaId ;  /* 0x00000000000579c3 */ /* 0x002e620000008800 */
[----:B------:R-:W-:Y:S01]  /*0b60*/  UMOV UR9, 0x100 ;  /* 0x0000010000097882 */ /* 0x000fe20000000000 */
[----:B------:R-:W-:Y:S01]  /*0b70*/  UMOV UR7, 0x400 ;  /* 0x0000040000077882 */ /* 0x000fe20000000000 */
[----:B------:R-:W-:Y:S01]  /*0b80*/  USEL UR9, UR9, 0xe0, UP2 ;  /* 0x000000e009097887 */ /* 0x000fe20009000000 */
[----:B------:R-:W-:Y:S01]  /*0b90*/  UMOV UR4, 0x1 ;  /* 0x0000000100047882 */ /* 0x000fe20000000000 */
[----:B------:R-:W-:Y:S01]  /*0ba0*/  ELECT P0, URZ, PT ;  /* 0x0000000000ff782f */ /* 0x000fe20003800000 */
[----:B------:R-:W-:-:S04]  /*0bb0*/  UIADD3 UR10, UPT, UPT, -UR4, 0x100000, URZ ;  /* 0x00100000040a7890 */ /* 0x000fc8000fffe1ff */
[----:B------:R-:W-:Y:S02]  /*0bc0*/  USHF.L.U32 UR11, UR10, 0xb, URZ ;  /* 0x0000000b0a0b7899 */ /* 0x000fe400080006ff */
[----:B------:R-:W-:Y:S02]  /*0bd0*/  USHF.L.U32 UR10, UR10, 0x1, URZ ;  /* 0x000000010a0a7899 */ /* 0x000fe400080006ff */
[----:B------:R-:W-:-:S04]  /*0be0*/  UIADD3 UR12, UPT, UPT, -UR9, 0x100000, URZ ;  /* 0x00100000090c7890 */ /* 0x000fc8000fffe1ff */
[----:B------:R-:W-:Y:S02]  /*0bf0*/  USHF.L.U32 UR13, UR12, 0xb, URZ ;  /* 0x0000000b0c0d7899 */ /* 0x000fe400080006ff */
[----:B------:R-:W-:Y:S02]  /*0c00*/  USHF.L.U32 UR12, UR12, 0x1, URZ ;  /* 0x000000010c0c7899 */ /* 0x000fe400080006ff */
[----:B-1----:R-:W-:Y:S01]  /*0c10*/  ULEA UR5, UR5, UR7, 0x18 ;  /* 0x0000000705057291 */ /* 0x002fe2000f8ec0ff */
[----:B------:R-:W1:Y:S11]  /*0c20*/  FENCE.VIEW.ASYNC.S ;  /* 0x00000000000073c6 */ /* 0x000e760000000000 */
[----:B-1----:R2:W1:Y:S01]  /*0c30*/  SYNCS.EXCH.64 URZ, [UR5+0x190], UR10 ;  /* 0x0001900a05ff75b2 */ /* 0x0024620008000100 */
[----:B------:R2:W1:Y:S01]  /*0c40*/  SYNCS.EXCH.64 URZ, [UR5+0x1a0], UR12 ;  /* 0x0001a00c05ff75b2 */ /* 0x0004620008000100 */
[----:B------:R2:W1:Y:S01]  /*0c50*/  SYNCS.EXCH.64 URZ, [UR5+0x198], UR10 ;  /* 0x0001980a05ff75b2 */ /* 0x0004620008000100 */
[----:B------:R2:W1:Y:S02]  /*0c60*/  SYNCS.EXCH.64 URZ, [UR5+0x1a8], UR12 ;  /* 0x0001a80c05ff75b2 */ /* 0x0004640008000100 */
[----:B--2---:R-:W-:Y:S01]  /*0c70*/  NOP ;  /* 0x0000000000007918 */ /* 0x004fe20000000000 */
.L_x_13:
[----:B------:R-:W2:Y:S01]  /*0c80*/  SHFL.IDX PT, R2, R101, RZ, 0x1f ;  /* 0x00001fff65027589 */ /* 0x000ea200000e0000 */
[----:B------:R-:W-:Y:S01]  /*0c90*/  NOP ;  /* 0x0000000000007918 */ /* 0x000fe20000000000 */
[----:B--2---:R-:W-:-:S13]  /*0ca0*/  ISETP.NE.AND P0, PT, R2, 0x5, PT ;  /* 0x000000050200780c */ /* 0x004fda0003f05270 */
[----:B------:R-:W-:Y:S05]  /*0cb0*/  @P0 BRA `(.L_x_14) ;  /* 0x0000000000580947 */ /* 0x000fea0003800000 */
[----:B-1----:R-:W1:Y:S01]  /*0cc0*/  S2UR UR7, SR_CgaCtaId ;  /* 0x00000000000779c3 */ /* 0x002e620000008800 */
        /* <DEDUP_REMOVED lines=12> */
[----:B-1----:R2:W1:Y:S01]  /*0d90*/  SYNCS.EXCH.64 URZ, [UR7+0x1b0], UR10 ;  /* 0x0001b00a07ff75b2 */ /* 0x0024620008000100 */
[----:B------:R2:W1:Y:S01]  /*0da0*/  SYNCS.EXCH.64 URZ, [UR7+0x1d0], UR4 ;  /* 0x0001d00407ff75b2 */ /* 0x0004620008000100 */
[----:B------:R2:W1:Y:S01]  /*0db0*/  SYNCS.EXCH.64 URZ, [UR7+0x1b8], UR10 ;  /* 0x0001b80a07ff75b2 */ /* 0x0004620008000100 */
[----:B------:R2:W1:Y:S01]  /*0dc0*/  SYNCS.EXCH.64 URZ, [UR7+0x1d8], UR4 ;  /* 0x0001d80407ff75b2 */ /* 0x0004620008000100 */
[----:B------:R2:W1:Y:S01]  /*0dd0*/  SYNCS.EXCH.64 URZ, [UR7+0x1c0], UR10 ;  /* 0x0001c00a07ff75b2 */ /* 0x0004620008000100 */
[----:B------:R2:W1:Y:S01]  /*0de0*/  SYNCS.EXCH.64 URZ, [UR7+0x1e0], UR4 ;  /* 0x0001e00407ff75b2 */ /* 0x0004620008000100 */
[----:B------:R2:W1:Y:S01]  /*0df0*/  SYNCS.EXCH.64 URZ, [UR7+0x1c8], UR10 ;  /* 0x0001c80a07ff75b2 */ /* 0x0004620008000100 */
[----:B------:R2:W1:Y:S02]  /*0e00*/  SYNCS.EXCH.64 URZ, [UR7+0x1e8], UR4 ;  /* 0x0001e80407ff75b2 */ /* 0x0004640008000100 */
[----:B--2---:R-:W-:Y:S01]  /*0e10*/  NOP ;  /* 0x0000000000007918 */ /* 0x004fe20000000000 */
.L_x_14:
        /* <DEDUP_REMOVED lines=18> */
.L_x_15:
[----:B-1----:R-:W1:Y:S01]  /*0f40*/  S2UR UR5, SR_CTAID.X ;  /* 0x00000000000579c3 */ /* 0x002e620000002500 */
[----:B------:R-:W-:-:S05]  /*0f50*/  CS2R.32 R95, SR_CgaSize ;  /* 0x00000000005f7805 */ /* 0x000fca0000008a00 */
[----:B------:R-:W-:-:S05]  /*0f60*/  IMAD R95, R95, -0xa0, RZ ;  /* 0xffffff605f5f7824 */ /* 0x000fca00078e02ff */
[----:B------:R-:W-:-:S14]  /*0f70*/  R2UR UR9, R95 ;  /* 0x000000005f0972ca */ /* 0x000fdc00000e0000 */
[----:B------:R-:W2:Y:S01]  /*0f80*/  LDCU UR9, c[0x0][UR9+0x2b0] ;  /* 0x00005600090977ac */ /* 0x000ea20008000800 */
[----:B------:R-:W-:Y:S01]  /*0f90*/  NOP ;  /* 0x0000000000007918 */ /* 0x000fe20000000000 */
[----:B------:R-:W-:-:S05]  /*0fa0*/  CS2R.32 R95, SR_CgaSize ;  /* 0x00000000005f7805 */ /* 0x000fca0000008a00 */
[----:B------:R-:W-:-:S05]  /*0fb0*/  IMAD R95, R95, -0xa0, RZ ;  /* 0xffffff605f5f7824 */ /* 0x000fca00078e02ff */
[----:B------:R-:W-:-:S14]  /*0fc0*/  R2UR UR7, R95 ;  /* 0x000000005f0772ca */ /* 0x000fdc00000e0000 */
[----:B------:R-:W3:Y:S01]  /*0fd0*/  LDCU UR7, c[0x0][UR7+0x2b4] ;  /* 0x00005680070777ac */ /* 0x000ee20008000800 */
[----:B------:R-:W4:Y:S08]  /*0fe0*/  S2UR UR4, SR_CTAID.Y ;  /* 0x00000000000479c3 */ /* 0x000f300000002600 */
[----:B------:R-:W3:Y:S01]  /*0ff0*/  LDC R10, c[0x0][0xb24] ;  /* 0x0002c900ff0a7b82 */ /* 0x000ee20000000800 */
[----:B-1----:R-:W-:-:S02]  /*1000*/  I2FP.F32.U32 R95, UR5 ;  /* 0x00000005005f7c45 */ /* 0x002fc40008201000 */
[----:B------:R-:W-:-:S05]  /*1010*/  CS2R.32 R3, SR_CgaSize ;  /* 0x0000000000037805 */ /* 0x000fca0000008a00 */
[----:B------:R-:W-:-:S06]  /*1020*/  IMAD R3, R3, -0xa0, RZ ;  /* 0xffffff6003037824 */ /* 0x000fcc00078e02ff */
[----:B------:R-:W1:Y:S01]  /*1030*/  LDC R3, c[0x0][R3+0x2a0] ;  /* 0x0000a80003037b82 */ /* 0x000e620000000800 */
[----:B------:R-:W-:Y:S01]  /*1040*/  MOV R15, UR5 ;  /* 0x00000005000f7c02 */ /* 0x000fe20008000f00 */
[----:B--2---:R-:W-:Y:S01]  /*1050*/  FMUL R95, R95, UR9 ;  /* 0x000000095f5f7c20 */ /* 0x004fe20008400000 */
[----:B----4-:R-:W-:Y:S02]  /*1060*/  I2FP.F32.U32 R94, UR4 ;  /* 0x00000004005e7c45 */ /* 0x010fe40008201000 */
[----:B------:R-:W-:-:S05]  /*1070*/  CS2R.32 R2, SR_CgaSize ;  /* 0x0000000000027805 */ /* 0x000fca0000008a00 */
[----:B------:R-:W-:-:S06]  /*1080*/  IMAD R2, R2, -0xa0, RZ ;  /* 0xffffff6002027824 */ /* 0x000fcc00078e02ff */
[----:B------:R-:W2:Y:S01]  /*1090*/  LDC R2, c[0x0][R2+0x2a4] ;  /* 0x0000a90002027b82 */ /* 0x000ea20000000800 */
[----:B------:R-:W-:Y:S01]  /*10a0*/  MOV R14, UR4 ;  /* 0x00000004000e7c02 */ /* 0x000fe20008000f00 */
[----:B------:R-:W4:Y:S01]  /*10b0*/  F2I.U32.TRUNC.NTZ R95, R95 ;  /* 0x0000005f005f7305 */ /* 0x000f22000020f000 */
[----:B---3--:R-:W-:-:S05]  /*10c0*/  FMUL R94, R94, UR7 ;  /* 0x000000075e5e7c20 */ /* 0x008fca0008400000 */
[----:B------:R-:W-:Y:S01]  /*10d0*/  BAR.SYNC.DEFER_BLOCKING 0x0 ;  /* 0x0000000000007b1d */ /* 0x000fe20000010000 */
[----:B------:R-:W-:-:S05]  /*10e0*/  ISETP.GE.AND P0, PT, R10, 0x1, PT ;  /* 0x000000010a00780c */ /* 0x000fca0003f06270 */
[----:B------:R-:W3:Y:S02]  /*10f0*/  F2I.U32.TRUNC.NTZ R94, R94 ;  /* 0x0000005e005e7305 */ /* 0x000ee4000020f000 */
[----:B------:R-:W2:Y:S01]  /*1100*/  S2UR UR36, SR_CTAID.Z ;  /* 0x00000000002479c3 */ /* 0x000ea20000002700 */
[----:B----4-:R-:W-:-:S05]  /*1110*/  IADD3 R95, PT, PT, -R95, RZ, RZ ;  /* 0x000000ff5f5f7210 */ /* 0x010fca0007ffe1ff */
[----:B-1----:R-:W-:Y:S01]  /*1120*/  IMAD R95, R3, R95, UR5 ;  /* 0x00000005035f7e24 */ /* 0x002fe2000f8e025f */
[----:B---3--:R-:W-:-:S05]  /*1130*/  IADD3 R94, PT, PT, -R94, RZ, RZ ;  /* 0x000000ff5e5e7210 */ /* 0x008fca0007ffe1ff */
[----:B--2---:R-:W-:Y:S01]  /*1140*/  IMAD R94, R2, R94, UR4 ;  /* 0x00000004025e7e24 */ /* 0x004fe2000f8e025e */
[----:B------:R-:W-:Y:S06]  /*1150*/  @!P0 BRA `(.L_x_16) ;  /* 0x0000000000b88947 */ /* 0x000fec0003800000 */
[----:B------:R-:W1:Y:S01]  /*1160*/  LDC.64 R4, c[0x0][0xb18] ;  /* 0x0002c600ff047b82 */ /* 0x000e620000000a00 */
[----:B------:R-:W-:-:S07]  /*1170*/  ISETP.NE.AND P0, PT, R10, 0x1, PT ;  /* 0x000000010a00780c */ /* 0x000fce0003f05270 */
[----:B------:R-:W2:Y:S08]  /*1180*/  LDC R9, c[0x0][0xb0c] ;  /* 0x0002c300ff097b82 */ /* 0x000eb00000000800 */
[----:B------:R-:W3:Y:S08]  /*1190*/  LDC R12, c[0x0][0x370] ;  /* 0x0000dc00ff0c7b82 */ /* 0x000ef00000000800 */
[----:B------:R-:W4:Y:S01]  /*11a0*/  LDC R11, c[0x0][0x374] ;  /* 0x0000dd00ff0b7b82 */ /* 0x000f220000000800 */
[----:B-1----:R-:W-:-:S07]  /*11b0*/  ISETP.NE.AND P1, PT, R4, 0x1, PT ;  /* 0x000000010400780c */ /* 0x002fce0003f25270 */
[----:B------:R-:W3:Y:S01]  /*11c0*/  LDC.64 R6, c[0x0][0xb10] ;  /* 0x0002c400ff067b82 */ /* 0x000ee20000000a00 */
[----:B--2---:R-:W-:-:S07]  /*11d0*/  ISETP.NE.AND P2, PT, R9, 0x1, PT ;  /* 0x000000010900780c */ /* 0x004fce0003f45270 */
[----:B------:R-:W1:Y:S08]  /*11e0*/  LDC R8, c[0x0][0xb20] ;  /* 0x0002c800ff087b82 */ /* 0x000e700000000800 */
[----:B------:R-:W2:Y:S01]  /*11f0*/  LDC.64 R2, c[0x0][0xb28] ;  /* 0x0002ca00ff027b82 */ /* 0x000ea20000000a00 */
[----:B----4-:R-:W-:-:S04]  /*1200*/  IMAD.HI.U32 R13, R11, R5, RZ ;  /* 0x000000050b0d7227 */ /* 0x010fc800078e00ff */
[----:B------:R-:W-:-:S04]  /*1210*/  IMAD.HI.U32 R5, R14, R5, RZ ;  /* 0x000000050e057227 */ /* 0x000fc800078e00ff */
[----:B---3--:R-:W-:-:S05]  /*1220*/  IMAD.HI.U32 R16, R12, R6, RZ ;  /* 0x000000060c107227 */ /* 0x008fca00078e00ff */
[-C--:B------:R-:W-:Y:S01]  /*1230*/  @P2 SHF.R.U32.HI R12, RZ, R7.reuse, R16 ;  /* 0x00000007ff0c2219 */ /* 0x080fe20000011610 */
[----:B------:R-:W-:Y:S01]  /*1240*/  IMAD.HI.U32 R16, R15, R6, RZ ;  /* 0x000000060f107227 */ /* 0x000fe200078e00ff */
[-C--:B-1----:R-:W-:Y:S02]  /*1250*/  @P1 SHF.R.U32.HI R11, RZ, R8.reuse, R13 ;  /* 0x00000008ff0b1219 */ /* 0x082fe4000001160d */
[----:B------:R-:W-:Y:S02]  /*1260*/  SHF.R.U32.HI R5, RZ, R8, R5 ;  /* 0x00000008ff057219 */ /* 0x000fe40000011605 */
[----:B------:R-:W-:Y:S02]  /*1270*/  SHF.R.U32.HI R16, RZ, R7, R16 ;  /* 0x00000007ff107219 */ /* 0x000fe40000011610 */
[----:B------:R-:W-:Y:S01]  /*1280*/  SEL R5, R14, R5, !P1 ;  /* 0x000000050e057207 */ /* 0x000fe20004800000 */
[----:B--2---:R-:W-:Y:S01]  /*1290*/  IMAD.HI.U32 R13, R11, R2, RZ ;  /* 0x000000020b0d7227 */ /* 0x004fe200078e00ff */
[----:B------:R-:W-:-:S03]  /*12a0*/  SEL R16, R15, R16, !P2 ;  /* 0x000000100f107207 */ /* 0x000fc60005000000 */
[----:B------:R-:W-:Y:S01]  /*12b0*/  IMAD.HI.U32 R6, R12, R2, RZ ;  /* 0x000000020c067227 */ /* 0x000fe200078e00ff */
[----:B------:R-:W-:-:S04]  /*12c0*/  @P0 SHF.R.U32.HI R11, RZ, R3, R13 ;  /* 0x00000003ff0b0219 */ /* 0x000fc8000001160d */
[----:B------:R-:W-:Y:S01]  /*12d0*/  @P0 SHF.R.U32.HI R12, RZ, R3, R6 ;  /* 0x00000003ff0c0219 */ /* 0x000fe20000011606 */
[----:B------:R-:W-:-:S04]  /*12e0*/  IMAD R11, R11, R10, RZ ;  /* 0x0000000a0b0b7224 */ /* 0x000fc800078e02ff */
[----:B------:R-:W-:Y:S01]  /*12f0*/  IMAD R6, R12, R10, RZ ;  /* 0x0000000a0c067224 */ /* 0x000fe200078e02ff */
[----:B------:R-:W-:-:S04]  /*1300*/  ISETP.GE.AND P1, PT, R5, R11, PT ;  /* 0x0000000b0500720c */ /* 0x000fc80003f26270 */
[----:B------:R-:W-:Y:S01]  /*1310*/  ISETP.GE.OR P1, PT, R16, R6, P1 ;  /* 0x000000061000720c */ /* 0x000fe20000f26670 */
[----:B------:R-:W-:-:S05]  /*1320*/  IMAD.HI.U32 R6, R5, R2, RZ ;  /* 0x0000000205067227 */ /* 0x000fca00078e00ff */
[----:B------:R-:W-:-:S04]  /*1330*/  SHF.R.U32.HI R6, RZ, R3, R6 ;  /* 0x00000003ff067219 */ /* 0x000fc80000011606 */
[----:B------:R-:W-:-:S03]  /*1340*/  SEL R6, R5, R6, !P0 ;  /* 0x0000000605067207 */ /* 0x000fc60004000000 */
[----:B------:R-:W-:Y:S01]  /*1350*/  @!P1 IMAD.HI.U32 R7, R16, R2, RZ ;  /* 0x0000000210079227 */ /* 0x000fe200078e00ff */
[----:B------:R-:W-:-:S04]  /*1360*/  IADD3 R2, PT, PT, -R6, RZ, RZ ;  /* 0x000000ff06027210 */ /* 0x000fc80007ffe1ff */
[----:B------:R-:W-:Y:S01]  /*1370*/  @!P1 SHF.R.U32.HI R3, RZ, R3, R7 ;  /* 0x00000003ff039219 */ /* 0x000fe20000011607 */
[----:B------:R-:W-:Y:S01]  /*1380*/  IMAD R2, R10, R2, R5 ;  /* 0x000000020a027224 */ /* 0x000fe200078e0205 */
[----:B------:R-:W-:Y:S02]  /*1390*/  IADD3 R7, PT, PT, -R5, RZ, RZ ;  /* 0x000000ff05077210 */ /* 0x000fe40007ffe1ff */
[----:B------:R-:W-:-:S03]  /*13a0*/  @!P1 SEL R3, R16, R3, !P0 ;  /* 0x0000000310039207 */ /* 0x000fc60004000000 */
[----:B------:R-:W-:Y:S02]  /*13b0*/  IMAD R7, R4, R7, R14 ;  /* 0x0000000704077224 */ /* 0x000fe400078e020e */
[--C-:B------:R-:W-:Y:S02]  /*13c0*/  @!P1 IMAD.IADD R6, R6, 0x1, -R3.reuse ;  /* 0x0000000106069824 */ /* 0x100fe400078e0a03 */
[----:B------:R-:W-:Y:S01]  /*13d0*/  @!P1 IMAD R3, R2, R12, R3 ;  /* 0x0000000c02039224 */ /* 0x000fe200078e0203 */
[----:B------:R-:W-:Y:S01]  /*13e0*/  IADD3 R2, PT, PT, -R16, RZ, RZ ;  /* 0x000000ff10027210 */ /* 0x000fe20007ffe1ff */
[----:B------:R-:W-:Y:S02]  /*13f0*/  @!P1 IMAD R5, R6, R10, R16 ;  /* 0x0000000a06059224 */ /* 0x000fe400078e0210 */
[----:B------:R-:W-:Y:S02]  /*1400*/  @!P1 IMAD.MOV.U32 R16, RZ, RZ, R3 ;  /* 0x000000ffff109224 */ /* 0x000fe400078e0003 */
[----:B------:R-:W-:-:S02]  /*1410*/  IMAD R2, R9, R2, R15 ;  /* 0x0000000209027224 */ /* 0x000fc400078e020f */
[----:B------:R-:W-:Y:S02]  /*1420*/  IMAD R14, R5, R4, R7 ;  /* 0x00000004050e7224 */ /* 0x000fe400078e0207 */
[----:B------:R-:W-:Y:S02]  /*1430*/  IMAD R15, R16, R9, R2 ;  /* 0x00000009100f7224 */ /* 0x000fe400078e0202 */
.L_x_16:
[----:B------:R-:W1:Y:S01]  /*1440*/  LDCU UR4, c[0x0][0xb30] ;  /* 0x00016600ff0477ac */ /* 0x000e620008000800 */
[----:B------:R-:W2:Y:S08]  /*1450*/  S2UR UR37, SR_CgaCtaId ;  /* 0x00000000002579c3 */ /* 0x000eb00000008800 */
[----:B------:R-:W3:Y:S01]  /*1460*/  LDC R40, c[0x0][0xb24] ;  /* 0x0002c900ff287b82 */ /* 0x000ee20000000800 */
[----:B-1----:R-:W-:-:S09]  /*1470*/  UISETP.NE.AND UP1, UPT, UR4, 0x1, UPT ;  /* 0x000000010400788c */ /* 0x002fd2000bf25270 */
[----:B--2---:R-:W-:Y:S05]  /*1480*/  BRA.U UP1, `(.L_x_17) ;  /* 0x0000000101407547 */ /* 0x004fea000b800000 */
[----:B------:R-:W1:Y:S08]  /*1490*/  LDC.64 R4, c[0x0][0xb10] ;  /* 0x0002c400ff047b82 */ /* 0x000e700000000a00 */
[----:B------:R-:W2:Y:S08]  /*14a0*/  LDC.64 R2, c[0x0][0xb18] ;  /* 0x0002c600ff027b82 */ /* 0x000eb00000000a00 */
[----:B------:R-:W4:Y:S08]  /*14b0*/  LDC R6, c[0x0][0xb20] ;  /* 0x0002c800ff067b82 */ /* 0x000f300000000800 */
[----:B------:R-:W3:Y:S01]  /*14c0*/  LDC R7, c[0x0][0xb0c] ;  /* 0x0002c300ff077b82 */ /* 0x000ee20000000800 */
[----:B-1----:R-:W-:-:S05]  /*14d0*/  IMAD.HI.U32 R4, R15, R4, RZ ;  /* 0x000000040f047227 */ /* 0x002fca00078e00ff */
[----:B------:R-:W-:Y:S01]  /*14e0*/  SHF.R.U32.HI R4, RZ, R5, R4 ;  /* 0x00000005ff047219 */ /* 0x000fe20000011604 */
[----:B--2---:R-:W-:Y:S01]  /*14f0*/  IMAD.HI.U32 R3, R14, R3, RZ ;  /* 0x000000030e037227 */ /* 0x004fe200078e00ff */
[----:B------:R-:W-:-:S04]  /*1500*/  ISETP.NE.AND P0, PT, R2, 0x1, PT ;  /* 0x000000010200780c */ /* 0x000fc80003f05270 */
[----:B----4-:R-:W-:-:S04]  /*1510*/  SHF.R.U32.HI R3, RZ, R6, R3 ;  /* 0x00000006ff037219 */ /* 0x010fc80000011603 */
[----:B------:R-:W-:Y:S02]  /*1520*/  SEL R3, R14, R3, !P0 ;  /* 0x000000030e037207 */ /* 0x000fe40004000000 */
[----:B---3--:R-:W-:-:S04]  /*1530*/  ISETP.NE.AND P1, PT, R7, 0x1, PT ;  /* 0x000000010700780c */ /* 0x008fc80003f25270 */
[----:B------:R-:W-:-:S05]  /*1540*/  SEL R4, R15, R4, !P1 ;  /* 0x000000040f047207 */ /* 0x000fca0004800000 */
[----:B------:R-:W-:Y:S02]  /*1550*/  IMAD.IADD R5, R3, 0x1, -R4 ;  /* 0x0000000103057824 */ /* 0x000fe400078e0a04 */
[----:B------:R-:W-:Y:S02]  /*1560*/  IMAD.IADD R3, R4, 0x1, -R3 ;  /* 0x0000000104037824 */ /* 0x000fe400078e0a03 */
[----:B------:R-:W-:Y:S02]  /*1570*/  IMAD R15, R5, R7, R15 ;  /* 0x00000007050f7224 */ /* 0x000fe400078e020f */
[----:B------:R-:W-:-:S07]  /*1580*/  IMAD R14, R3, R2, R14 ;  /* 0x00000002030e7224 */ /* 0x000fce00078e020e */
.L_x_17:
[----:B------:R-:W-:Y:S01]  /*1590*/  BAR.SYNC.DEFER_BLOCKING 0x0 ;  /* 0x0000000000007b1d */ /* 0x000fe20000010000 */
[----:B------:R-:W-:Y:S01]  /*15a0*/  UISETP.NE.AND UP1, UPT, UR8, 0x2, UPT ;  /* 0x000000020800788c */ /* 0x000fe2000bf25270 */
[----:B------:R-:W-:Y:S02]  /*15b0*/  ISETP.NE.OR P5, PT, R0, 0x2, !P5 ;  /* 0x000000020000780c */ /* 0x000fe40006fa5670 */
[----:B------:R-:W-:-:S06]  /*15c0*/  LOP3.LUT R2, R108, 0x1f, RZ, 0xc0, !PT ;  /* 0x0000001f6c027812 */ /* 0x000fcc00078ec0ff */
[----:B------:R-:W-:Y:S05]  /*15d0*/  BRA.U UP1, `(.L_x_18) ;  /* 0x00000019019c7547 */ /* 0x000fea000b800000 */
[----:B------:R-:W1:Y:S01]  /*15e0*/  LDCU UR13, c[0x0][0x38c] ;  /* 0x00007180ff0d77ac */ /* 0x000e620008000800 */
[----:B------:R-:W2:Y:S01]  /*15f0*/  LDC R8, c[0x0][0x370] ;  /* 0x0000dc00ff087b82 */ /* 0x000ea20000000800 */
[----:B------:R-:W-:Y:S01]  /*1600*/  PLOP3.LUT P1, PT, PT, PT, UP2, 0x80, 0x8 ;  /* 0x000000000008781c */ /* 0x000fe20003f2f028 */
[----:B------:R-:W-:Y:S01]  /*1610*/  IMAD.MOV.U32 R17, RZ, RZ, 0x1 ;  /* 0x00000001ff117424 */ /* 0x000fe200078e00ff */
[----:B------:R-:W-:Y:S01]  /*1620*/  ISETP.EQ.OR P4, PT, R2, RZ, P5 ;  /* 0x000000ff0200720c */ /* 0x000fe20002f82670 */
[----:B------:R-:W-:Y:S01]  /*1630*/  IMAD.MOV.U32 R16, RZ, RZ, RZ ;  /* 0x000000ffff107224 */ /* 0x000fe200078e00ff */
[----:B------:R-:W-:Y:S02]  /*1640*/  PLOP3.LUT P1, PT, P1, PT, PT, 0x8, 0x80 ;  /* 0x000000000080781c */ /* 0x000fe40000f2e170 */
[----:B------:R-:W-:Y:S01]  /*1650*/  CS2R R12, SRZ ;  /* 0x00000000000c7805 */ /* 0x000fe2000001ff00 */
[----:B------:R-:W-:Y:S01]  /*1660*/  IMAD.MOV.U32 R11, RZ, RZ, 0x1 ;  /* 0x00000001ff0b7424 */ /* 0x000fe200078e00ff */
[----:B------:R-:W4:Y:S01]  /*1670*/  LDC R0, c[0x0][0x374] ;  /* 0x0000dd00ff007b82 */ /* 0x000f220000000800 */
[----:B------:R-:W2:Y:S01]  /*1680*/  LDCU.64 UR22, c[0x0][0x348] ;  /* 0x00006900ff1677ac */ /* 0x000ea20008000a00 */
[----:B------:R-:W-:Y:S01]  /*1690*/  UMOV UR6, URZ ;  /* 0x000000ff00067c82 */ /* 0x000fe20008000000 */
[----:B-1----:R-:W-:-:S04]  /*16a0*/  UIADD3 UR5, UPT, UPT, UR13, 0x1f, URZ ;  /* 0x0000001f0d057890 */ /* 0x002fc8000fffe0ff */
[----:B------:R-:W-:-:S04]  /*16b0*/  USHF.R.S32.HI UR4, URZ, 0x1f, UR5 ;  /* 0x0000001fff047899 */ /* 0x000fc80008011405 */
[----:B------:R-:W-:-:S04]  /*16c0*/  ULEA.HI UR4, UR4, UR5, URZ, 0x5 ;  /* 0x0000000504047291 */ /* 0x000fc8000f8f28ff */
[----:B------:R-:W-:Y:S02]  /*16d0*/  USHF.R.S32.HI UR15, URZ, 0x5, UR4 ;  /* 0x00000005ff0f7899 */ /* 0x000fe40008011404 */
[----:B------:R-:W-:Y:S02]  /*16e0*/  UIADD3 UR4, UPT, UPT, UR13, -0x1, URZ ;  /* 0xffffffff0d047890 */ /* 0x000fe4000fffe0ff */
[----:B------:R-:W-:Y:S02]  /*16f0*/  UISETP.LT.U32.AND UP0, UPT, UR15, 0x14, UPT ;  /* 0x000000140f00788c */ /* 0x000fe4000bf01070 */
[----:B------:R-:W-:Y:S02]  /*1700*/  UISETP.GE.U32.AND UP1, UPT, UR4, -0x3f, UPT ;  /* 0xffffffc10400788c */ /* 0x000fe4000bf26070 */
[----:B------:R-:W-:Y:S02]  /*1710*/  USEL UR14, UR15, 0x14, UP0 ;  /* 0x000000140f0e7887 */ /* 0x000fe40008000000 */
[----:B------:R-:W-:-:S02]  /*1720*/  UIADD3 UR13, UPT, UPT, UR13, 0x3e, URZ ;  /* 0x0000003e0d0d7890 */ /* 0x000fc4000fffe0ff */
[----:B------:R-:W-:Y:S02]  /*1730*/  UIADD3 UR5, UPT, UPT, UR14, -0x1, URZ ;  /* 0xffffffff0e057890 */ /* 0x000fe4000fffe0ff */
[----:B------:R-:W-:-:S03]  /*1740*/  UIADD3 UR7, UPT, UPT, UR15, -UR14, URZ ;  /* 0x8000000e0f077290 */ /* 0x000fc6000fffe0ff */
[----:B------:R-:W-:-:S04]  /*1750*/  @UP1 UIADD3 UR5, UPT, UPT, UR14, URZ, URZ ;  /* 0x000000ff0e051290 */ /* 0x000fc8000fffe0ff */
[----:B--2---:R-:W-:-:S12]  /*1760*/  UIADD3 UR5, UPT, UPT, UR5, 0x1, URZ ;  /* 0x0000000105057890 */ /* 0x004fd8000fffe0ff */
.L_x_36:
[----:B------:R-:W-:Y:S01]  /*1770*/  UISETP.NE.AND UP0, UPT, UR37, URZ, UPT ;  /* 0x000000ff2500728c */ /* 0x000fe2000bf05270 */
[----:B------:R-:W1:Y:S08]  /*1780*/  S2UR UR37, SR_CgaCtaId ;  /* 0x00000000002579c3 */ /* 0x000e700000008800 */
[----:B------:R-:W-:Y:S05]  /*1790*/  BRA.U UP0, `(.L_x_19) ;  /* 0x0000000100347547 */ /* 0x000fea000b800000 */
[----:B------:R-:W2:Y:S01]  /*17a0*/  S2R R2, SR_CgaCtaId ;  /* 0x0000000000027919 */ /* 0x000ea20000008800 */
[----:B------:R-:W-:-:S04]  /*17b0*/  MOV R3, 0x400 ;  /* 0x0000040000037802 */ /* 0x000fc80000000f00 */
[----:B--2---:R-:W-:Y:S02]  /*17c0*/  LEA R2, R2, R3, 0x18 ;  /* 0x0000000302027211 */ /* 0x004fe400078ec0ff */
[----:B------:R-:W-:-:S03]  /*17d0*/  SHF.L.U32 R3, R11, 0x1f, RZ ;  /* 0x0000001f0b037819 */ /* 0x000fc600000006ff */
[----:B------:R-:W-:-:S04]  /*17e0*/  IMAD R2, R12, 0x8, R2 ;  /* 0x000000080c027824 */ /* 0x000fc800078e0202 */
[----:B------:R-:W2:Y:S02]  /*17f0*/  SYNCS.PHASECHK.TRANS64.TRYWAIT P0, [R2+URZ+0x200], R3 ;  /* 0x00020003020075a7 */ /* 0x000ea400080011ff */
[----:B--2---:R-:W-:Y:S05]  /*1800*/  @!P0 BRA `(.L_x_20) ;  /* 0x0000008000708947 */ /* 0x004fea0003800000 */
.L_x_142:
[----:B------:R-:W-:Y:S01]  /*1810*/  VIADD R12, R12, 0x1 ;  /* 0x000000010c0c7836 */ /* 0x000fe20000000000 */
[----:B------:R2:W-:Y:S04]  /*1820*/  SYNCS.ARRIVE.TRANS64.A1T0 RZ, [R2+URZ+0x1f0], RZ ;  /* 0x0001f0ff02ff79a7 */ /* 0x0005e800081000ff */
[----:B------:R-:W-:-:S04]  /*1830*/  ISETP.NE.AND P0, PT, R12, 0x2, PT ;  /* 0x000000020c00780c */ /* 0x000fc80003f05270 */
[----:B------:R-:W-:Y:S02]  /*1840*/  SEL R12, R12, RZ, P0 ;  /* 0x000000ff0c0c7207 */ /* 0x000fe40000000000 */
[----:B--2---:R-:W-:-:S04]  /*1850*/  SEL R2, RZ, 0x1, P0 ;  /* 0x00000001ff027807 */ /* 0x004fc80000000000 */
[----:B------:R-:W-:-:S07]  /*1860*/  LOP3.LUT R11, R11, R2, RZ, 0x3c, !PT ;  /* 0x000000020b0b7212 */ /* 0x000fce00078e3cff */
.L_x_19:
[----:B------:R-:W-:Y:S01]  /*1870*/  UMOV UR4, 0x400 ;  /* 0x0000040000047882 */ /* 0x000fe20000000000 */
[----:B------:R-:W-:Y:S01]  /*1880*/  SHF.L.U32 R2, R17, 0x1f, RZ ;  /* 0x0000001f11027819 */ /* 0x000fe200000006ff */
[----:B-1----:R-:W-:Y:S01]  /*1890*/  ULEA UR4, UR37, UR4, 0x18 ;  /* 0x0000000425047291 */ /* 0x002fe2000f8ec0ff */
[----:B------:R-:W-:Y:S01]  /*18a0*/  R2UR UR35, R15 ;  /* 0x000000000f2372ca */ /* 0x000fe200000e0000 */
[----:B------:R-:W-:Y:S01]  /*18b0*/  UISETP.GE.U32.AND UP0, UPT, UR13, 0x3f, UPT ;  /* 0x0000003f0d00788c */ /* 0x000fe2000bf06070 */
[----:B------:R-:W-:Y:S01]  /*18c0*/  R2UR UR11, R14 ;  /* 0x000000000e0b72ca */ /* 0x000fe200000e0000 */
[----:B------:R-:W-:Y:S01]  /*18d0*/  ULEA UR8, UR6, UR4, 0x3 ;  /* 0x0000000406087291 */ /* 0x000fe2000f8e18ff */
[----:B------:R-:W-:-:S08]  /*18e0*/  UMOV UR24, URZ ;  /* 0x000000ff00187c82 */ /* 0x000fd00008000000 */
[----:B------:R1:W2:Y:S01]  /*18f0*/  SYNCS.PHASECHK.TRANS64.TRYWAIT P0, [UR8+0xa0], R2 ;  /* 0x0000a002ff0075a7 */ /* 0x0002a20008001108 */
[----:B------:R-:W-:Y:S02]  /*1900*/  USHF.L.U32 UR35, UR35, 0x6, URZ ;  /* 0x0000000623237899 */ /* 0x000fe400080006ff */
[----:B------:R-:W-:Y:S01]  /*1910*/  USHF.L.U32 UR11, UR11, 0x8, URZ ;  /* 0x000000080b0b7899 */ /* 0x000fe200080006ff */
[----:B------:R-:W-:Y:S11]  /*1920*/  BRA.U !UP0, `(.L_x_21) ;  /* 0x0000000108a87547 */ /* 0x000ff6000b800000 */
[----:B------:R-:W-:Y:S01]  /*1930*/  UMOV UR16, URZ ;  /* 0x000000ff00107c82 */ /* 0x000fe20008000000 */
[----:B------:R-:W-:-:S05]  /*1940*/  UMOV UR17, UR6 ;  /* 0x0000000600117c82 */ /* 0x000fca0008000000 */
.L_x_26:
[----:B-1----:R-:W-:Y:S01]  /*1950*/  ULEA UR33, UR17, UR4, 0x3 ;  /* 0x0000000411217291 */ /* 0x002fe2000f8e18ff */
[----:B--2---:R-:W-:Y:S01]  /*1960*/  @!P5 MOV R3, 0x2800 ;  /* 0x000028000003d802 */ /* 0x004fe20000000f00 */
[----:B--2---:R-:W-:Y:S10]  /*1970*/  @P0 BRA `(.L_x_22) ;  /* 0x00000000000c0947 */ /* 0x004ff40003800000 */
[----:B------:R-:W-:-:S04]  /*1980*/  SHF.L.U32 R4, R17, 0x1f, RZ ;  /* 0x0000001f11047819 */ /* 0x000fc800000006ff */
[----:B------:R-:W2:Y:S02]  /*1990*/  SYNCS.PHASECHK.TRANS64.TRYWAIT P0, [UR33+0xa0], R4 ;  /* 0x0000a004ff0075a7 */ /* 0x000ea40008001121 */
[----:B--2---:R-:W-:Y:S05]  /*19a0*/  @!P0 BRA `(.L_x_23) ;  /* 0x00000080001c8947 */ /* 0x004fea0003800000 */
.L_x_22:
[----:B------:R2:W-:Y:S01]  /*19b0*/  @!P5 SYNCS.ARRIVE.TRANS64 RZ, [UR33], R3 ;  /* 0x00000003ffffd9a7 */ /* 0x0005e20008000021 */
[----:B------:R-:W-:Y:S04]  /*19c0*/  BSSY.RECONVERGENT B0, `(.L_x_24) ;  /* 0x0000003000007945 */ /* 0x000fe80003800200 */
[----:B------:R-:W-:Y:S05]  /*19d0*/  @P4 BRA `(.L_x_25) ;  /* 0x0000000000044947 */ /* 0x000fea0003800000 */
[----:B------:R-:W-:Y:S05]  /*19e0*/  BPT.TRAP 0x1 ;  /* 0x000000040000795c */ /* 0x000fea0000300000 */
.L_x_25:
[----:B------:R-:W-:Y:S05]  /*19f0*/  BSYNC.RECONVERGENT B0 ;  /* 0x0000000000007941 */ /* 0x000fea0003800200 */
.L_x_24:
[----:B------:R-:W-:Y:S02]  /*1a00*/  UIADD3 UR6, UPT, UPT, UR17, 0x1, URZ ;  /* 0x0000000111067890 */ /* 0x000fe4000fffe0ff */
[----:B------:R-:W-:Y:S02]  /*1a10*/  ULEA UR32, UR17, UR4, 0xb ;  /* 0x0000000411207291 */ /* 0x000fe4000f8e58ff */
[----:B------:R-:W-:Y:S02]  /*1a20*/  UISETP.NE.AND UP0, UPT, UR6, 0x14, UPT ;  /* 0x000000140600788c */ /* 0x000fe4000bf05270 */
[----:B------:R-:W-:Y:S02]  /*1a30*/  UIADD3 UR26, UP1, UPT, UR22, 0x80, URZ ;  /* 0x00000080161a7890 */ /* 0x000fe4000ff3e0ff */
[----:B------:R-:W-:Y:S02]  /*1a40*/  USEL UR9, URZ, 0x1, UP0 ;  /* 0x00000001ff097887 */ /* 0x000fe40008000000 */
[----:B------:R-:W-:-:S02]  /*1a50*/  USEL UR6, UR6, URZ, UP0 ;  /* 0x000000ff06067287 */ /* 0x000fc40008000000 */
[----:B------:R-:W-:Y:S02]  /*1a60*/  UIADD3 UR20, UP0, UPT, UR22, 0x180, URZ ;  /* 0x0000018016147890 */ /* 0x000fe4000ff1e0ff */
[----:B------:R-:W-:Y:S01]  /*1a70*/  ULEA UR8, UR6, UR4, 0x3 ;  /* 0x0000000406087291 */ /* 0x000fe2000f8e18ff */
[----:B------:R-:W-:Y:S01]  /*1a80*/  LOP3.LUT R17, R17, UR9, RZ, 0x3c, !PT ;  /* 0x0000000911117c12 */ /* 0x000fe2000f8e3cff */
[----:B------:R-:W-:Y:S02]  /*1a90*/  USHF.L.U32 UR34, UR16, 0x5, URZ ;  /* 0x0000000510227899 */ /* 0x000fe400080006ff */
[----:B------:R-:W-:Y:S01]  /*1aa0*/  UIADD3.X UR27, UPT, UPT, URZ, UR23, URZ, UP1, !UPT ;  /* 0x00000017ff1b7290 */ /* 0x000fe20008ffe4ff */
[----:B-1----:R-:W-:Y:S01]  /*1ab0*/  SHF.L.U32 R2, R17, 0x1f, RZ ;  /* 0x0000001f11027819 */ /* 0x002fe200000006ff */
[----:B------:R-:W-:Y:S02]  /*1ac0*/  UIADD3 UR32, UPT, UPT, UR32, 0x6600, URZ ;  /* 0x0000660020207890 */ /* 0x000fe4000fffe0ff */
[----:B------:R-:W-:Y:S01]  /*1ad0*/  UIADD3.X UR21, UPT, UPT, URZ, UR23, URZ, UP0, !UPT ;  /* 0x00000017ff157290 */ /* 0x000fe200087fe4ff */
[----:B------:R1:W1:Y:S01]  /*1ae0*/  SYNCS.PHASECHK.TRANS64.TRYWAIT P0, [UR8+0xa0], R2 ;  /* 0x0000a002ff0075a7 */ /* 0x0002620008001108 */
[----:B------:R-:W-:Y:S01]  /*1af0*/  ULEA UR8, UR17, UR4, 0xd ;  /* 0x0000000411087291 */ /* 0x000fe2000f8e68ff */
[----:B------:R-:W-:Y:S01]  /*1b00*/  UMOV UR18, 0x0 ;  /* 0x0000000000127882 */ /* 0x000fe20000000000 */
[----:B------:R-:W-:-:S02]  /*1b10*/  UMOV UR19, 0x10000000 ;  /* 0x1000000000137882 */ /* 0x000fc40000000000 */
[----:B------:R-:W-:Y:S01]  /*1b20*/  UIADD3 UR8, UPT, UPT, UR8, 0x10600, URZ ;  /* 0x0001060008087890 */ /* 0x000fe2000fffe0ff */
[----:B------:R1:W-:Y:S01]  /*1b30*/  UTMALDG.3D [UR32], [UR26], desc[UR18] ;  /* 0x000012201a0075b4 */ /* 0x0003e20008011000 */
[----:B------:R-:W-:Y:S01]  /*1b40*/  UMOV UR12, UR36 ;  /* 0x00000024000c7c82 */ /* 0x000fe20008000000 */
[----:B------:R-:W-:Y:S01]  /*1b50*/  UMOV UR9, UR33 ;  /* 0x0000002100097c82 */ /* 0x000fe20008000000 */
[----:B------:R-:W-:Y:S01]  /*1b60*/  UMOV UR10, UR34 ;  /* 0x00000022000a7c82 */ /* 0x000fe20008000000 */
[----:B------:R-:W-:Y:S01]  /*1b70*/  UIADD3 UR16, UPT, UPT, UR16, 0x1, URZ ;  /* 0x0000000110107890 */ /* 0x000fe2000fffe0ff */
[----:B------:R-:W-:Y:S01]  /*1b80*/  UMOV UR24, UR5 ;  /* 0x0000000500187c82 */ /* 0x000fe20008000000 */
[----:B------:R-:W-:Y:S02]  /*1b90*/  UMOV UR17, UR6 ;  /* 0x0000000600117c82 */ /* 0x000fe40008000000 */
[----:B------:R1:W-:Y:S01]  /*1ba0*/  UTMALDG.3D [UR8], [UR20], desc[UR18] ;  /* 0x00001208140075b4 */ /* 0x0003e20008011000 */
[----:B------:R-:W-:-:S09]  /*1bb0*/  UISETP.NE.AND UP0, UPT, UR16, UR5, UPT ;  /* 0x000000051000728c */ /* 0x000fd2000bf05270 */
[----:B------:R-:W-:Y:S05]  /*1bc0*/  BRA.U UP0, `(.L_x_26) ;  /* 0xfffffffd00607547 */ /* 0x000fea000b83ffff */
.L_x_21:
[----:B-1----:R-:W-:Y:S01]  /*1bd0*/  ULEA UR8, UR6, UR4, 0x3 ;  /* 0x0000000406087291 */ /* 0x002fe2000f8e18ff */
[----:B------:R-:W-:Y:S01]  /*1be0*/  SHF.L.U32 R2, R17, 0x1f, RZ ;  /* 0x0000001f11027819 */ /* 0x000fe200000006ff */
[----:B------:R-:W-:Y:S01]  /*1bf0*/  @!P1 SYNCS.ARRIVE.TRANS64.A1T0 RZ, [UR4+0x188], RZ ;  /* 0x000188ffffff99a7 */ /* 0x000fe20008100004 */
[----:B------:R-:W-:-:S06]  /*1c00*/  UISETP.GT.AND UP0, UPT, UR15, UR14, UPT ;  /* 0x0000000e0f00728c */ /* 0x000fcc000bf04270 */
[----:B--2---:R1:W2:Y:S03]  /*1c10*/  SYNCS.PHASECHK.TRANS64.TRYWAIT P0, [UR8+0xa0], R2 ;  /* 0x0000a002ff0075a7 */ /* 0x0042a60008001108 */
[----:B------:R-:W-:Y:S05]  /*1c20*/  BRA.U !UP0, `(.L_x_27) ;  /* 0x0000000108ac7547 */ /* 0x000fea000b800000 */
[----:B------:R-:W-:Y:S01]  /*1c30*/  UIADD3 UR21, UPT, UPT, UR7, UR24, URZ ;  /* 0x0000001807157290 */ /* 0x000fe2000fffe0ff */
[----:B------:R-:W-:-:S11]  /*1c40*/  UMOV UR25, UR6 ;  /* 0x0000000600197c82 */ /* 0x000fd60008000000 */
.L_x_32:
[----:B-1----:R-:W-:Y:S01]  /*1c50*/  ULEA UR17, UR25, UR4, 0x3 ;  /* 0x0000000419117291 */ /* 0x002fe2000f8e18ff */
[----:B--2---:R-:W-:Y:S01]  /*1c60*/  @!P5 MOV R3, 0x2800 ;  /* 0x000028000003d802 */ /* 0x004fe20000000f00 */
[----:B--2---:R-:W-:Y:S10]  /*1c70*/  @P0 BRA `(.L_x_28) ;  /* 0x00000000000c0947 */ /* 0x004ff40003800000 */
[----:B------:R-:W-:-:S04]  /*1c80*/  SHF.L.U32 R4, R17, 0x1f, RZ ;  /* 0x0000001f11047819 */ /* 0x000fc800000006ff */
[----:B------:R-:W2:Y:S02]  /*1c90*/  SYNCS.PHASECHK.TRANS64.TRYWAIT P0, [UR17+0xa0], R4 ;  /* 0x0000a004ff0075a7 */ /* 0x000ea40008001111 */
[----:B--2---:R-:W-:Y:S05]  /*1ca0*/  @!P0 BRA `(.L_x_29) ;  /* 0x0000007c00748947 */ /* 0x004fea0003800000 */
.L_x_28:
[----:B------:R2:W-:Y:S01]  /*1cb0*/  @!P5 SYNCS.ARRIVE.TRANS64 RZ, [UR17], R3 ;  /* 0x00000003ffffd9a7 */ /* 0x0005e20008000011 */
[----:B------:R-:W-:Y:S04]  /*1cc0*/  BSSY.RECONVERGENT B0, `(.L_x_30) ;  /* 0x0000003000007945 */ /* 0x000fe80003800200 */
[----:B------:R-:W-:Y:S05]  /*1cd0*/  @P4 BRA `(.L_x_31) ;  /* 0x0000000000044947 */ /* 0x000fea0003800000 */
[----:B------:R-:W-:Y:S05]  /*1ce0*/  BPT.TRAP 0x1 ;  /* 0x000000040000795c */ /* 0x000fea0000300000 */
.L_x_31:
[----:B------:R-:W-:Y:S05]  /*1cf0*/  BSYNC.RECONVERGENT B0 ;  /* 0x0000000000007941 */ /* 0x000fea0003800200 */
.L_x_30:
        /* <DEDUP_REMOVED lines=10> */
[----:B------:R-:W-:Y:S01]  /*1da0*/  UIADD3 UR16, UPT, UPT, UR16, 0x6600, URZ ;  /* 0x0000660010107890 */ /* 0x000fe2000fffe0ff */
[----:B-1----:R-:W-:Y:S01]  /*1db0*/  SHF.L.U32 R2, R17, 0x1f, RZ ;  /* 0x0000001f11027819 */ /* 0x002fe200000006ff */
[----:B------:R-:W-:Y:S02]  /*1dc0*/  UIADD3.X UR31, UPT, UPT, URZ, UR23, URZ, UP1, !UPT ;  /* 0x00000017ff1f7290 */ /* 0x000fe40008ffe4ff */
[----:B------:R-:W-:Y:S01]  /*1dd0*/  UIADD3.X UR29, UPT, UPT, URZ, UR23, URZ, UP0, !UPT ;  /* 0x00000017ff1d7290 */ /* 0x000fe200087fe4ff */
[----:B------:R1:W1:Y:S01]  /*1de0*/  SYNCS.PHASECHK.TRANS64.TRYWAIT P0, [UR8+0xa0], R2 ;  /* 0x0000a002ff0075a7 */ /* 0x0002620008001108 */
[----:B------:R-:W-:Y:S01]  /*1df0*/  ULEA UR8, UR25, UR4, 0xd ;  /* 0x0000000419087291 */ /* 0x000fe2000f8e68ff */
[----:B------:R-:W-:Y:S01]  /*1e00*/  UMOV UR26, 0x0 ;  /* 0x00000000001a7882 */ /* 0x000fe20000000000 */
[----:B------:R-:W-:-:S02]  /*1e10*/  UMOV UR27, 0x10000000 ;  /* 0x10000000001b7882 */ /* 0x000fc40000000000 */
[----:B------:R-:W-:Y:S01]  /*1e20*/  UIADD3 UR8, UPT, UPT, UR8, 0x10600, URZ ;  /* 0x0001060008087890 */ /* 0x000fe2000fffe0ff */
[----:B------:R-:W-:Y:S01]  /*1e30*/  UMOV UR19, UR35 ;  /* 0x0000002300137c82 */ /* 0x000fe20008000000 */
[----:B------:R-:W-:Y:S01]  /*1e40*/  UMOV UR20, UR36 ;  /* 0x0000002400147c82 */ /* 0x000fe20008000000 */
[----:B------:R-:W-:Y:S01]  /*1e50*/  UMOV UR12, UR36 ;  /* 0x00000024000c7c82 */ /* 0x000fe20008000000 */
[----:B------:R-:W-:Y:S01]  /*1e60*/  UMOV UR9, UR17 ;  /* 0x0000001100097c82 */ /* 0x000fe20008000000 */
[----:B------:R-:W-:Y:S01]  /*1e70*/  UMOV UR10, UR18 ;  /* 0x00000012000a7c82 */ /* 0x000fe20008000000 */
[----:B------:R1:W-:Y:S01]  /*1e80*/  UTMALDG.3D [UR16], [UR30], desc[UR26] ;  /* 0x00001a101e0075b4 */ /* 0x0003e20008011000 */
[----:B------:R-:W-:Y:S01]  /*1e90*/  UIADD3 UR24, UPT, UPT, UR24, 0x1, URZ ;  /* 0x0000000118187890 */ /* 0x000fe2000fffe0ff */
[----:B------:R-:W-:-:S03]  /*1ea0*/  UMOV UR25, UR6 ;  /* 0x0000000600197c82 */ /* 0x000fc60008000000 */
[----:B------:R-:W-:Y:S01]  /*1eb0*/  UISETP.NE.AND UP0, UPT, UR24, UR21, UPT ;  /* 0x000000151800728c */ /* 0x000fe2000bf05270 */
[----:B------:R1:W-:Y:S08]  /*1ec0*/  UTMALDG.3D [UR8], [UR28], desc[UR26] ;  /* 0x00001a081c0075b4 */ /* 0x0003f00008011000 */
[----:B------:R-:W-:Y:S05]  /*1ed0*/  BRA.U UP0, `(.L_x_32) ;  /* 0xfffffffd005c7547 */ /* 0x000fea000b83ffff */
.L_x_27:
[C---:B-1----:R-:W-:Y:S01]  /*1ee0*/  LEA R2, R16.reuse, UR4, 0x3 ;  /* 0x0000000410027c11 */ /* 0x042fe2000f8e18ff */
[----:B------:R-:W-:Y:S01]  /*1ef0*/  NOP ;  /* 0x0000000000007918 */ /* 0x000fe20000000000 */
[----:B--2---:R-:W-:Y:S02]  /*1f00*/  SHF.L.U32 R3, R13, 0x1f, RZ ;  /* 0x0000001f0d037819 */ /* 0x004fe400000006ff */
[----:B------:R-:W-:Y:S02]  /*1f10*/  LEA R4, R16, UR4, 0x4 ;  /* 0x0000000410047c11 */ /* 0x000fe4000f8e20ff */
[----:B------:R-:W1:Y:S02]  /*1f20*/  SYNCS.PHASECHK.TRANS64.TRYWAIT P0, [R2+URZ+0x190], R3 ;  /* 0x00019003020075a7 */ /* 0x000e6400080011ff */
[----:B-1----:R-:W-:Y:S05]  /*1f30*/  @!P0 BRA `(.L_x_33) ;  /* 0x0000007800e88947 */ /* 0x002fea0003800000 */
.L_x_145:
[----:B------:R-:W2:Y:S01]  /*1f40*/  LDS.128 R4, [R4+0x220] ;  /* 0x0002200004047984 */ /* 0x000ea20000000c00 */
[----:B---3--:R-:W-:Y:S01]  /*1f50*/  ISETP.GE.AND P0, PT, R40, 0x1, PT ;  /* 0x000000012800780c */ /* 0x008fe20003f06270 */
[----:B-1----:R-:W-:Y:S01]  /*1f60*/  VIADD R2, R2, 0x1a0 ;  /* 0x000001a002027836 */ /* 0x002fe20000000000 */
[----:B------:R-:W-:Y:S01]  /*1f70*/  @!PT LDS RZ, [RZ] ;  /* 0x00000000fffff984 */ /* 0x000fe20000000800 */
[----:B------:R-:W-:Y:S01]  /*1f80*/  @!PT LDS RZ, [RZ] ;  /* 0x00000000fffff984 */ /* 0x000fe20000000800 */
[----:B------:R-:W-:Y:S01]  /*1f90*/  @!PT LDS RZ, [RZ] ;  /* 0x00000000fffff984 */ /* 0x000fe20000000800 */
[----:B------:R-:W-:Y:S01]  /*1fa0*/  @!PT LDS RZ, [RZ] ;  /* 0x00000000fffff984 */ /* 0x000fe20000000800 */
[----:B------:R1:W-:Y:S06]  /*1fb0*/  MEMBAR.ALL.CTA ;  /* 0x0000000000007992 */ /* 0x0003ec0000008000 */
[----:B-1----:R-:W1:Y:S01]  /*1fc0*/  FENCE.VIEW.ASYNC.S ;  /* 0x00000000000073c6 */ /* 0x002e620000000000 */
[----:B------:R-:W-:-:S04]  /*1fd0*/  PRMT R2, RZ, 0x654, R2 ;  /* 0x00000654ff027816 */ /* 0x000fc80000000002 */
[----:B-1----:R1:W-:Y:S01]  /*1fe0*/  SYNCS.ARRIVE.TRANS64.RED.A1T0 RZ, [R2+URZ], RZ ;  /* 0x000000ff02ff79a7 */ /* 0x0023e200081004ff */
[----:B--2---:R-:W-:-:S13]  /*1ff0*/  LOP3.LUT P2, RZ, R6, 0x1, RZ, 0xc0, !PT ;  /* 0x0000000106ff7812 */ /* 0x004fda000784c0ff */
[----:B------:R-:W-:Y:S01]  /*2000*/  @P2 SHF.R.U32.HI R3, RZ, 0x10, R5 ;  /* 0x00000010ff032819 */ /* 0x000fe20000011605 */
[----:B------:R-:W-:Y:S01]  /*2010*/  VOTEU.ANY UP0, P2 ;  /* 0x0000000000ff7886 */ /* 0x000fe20001000100 */
[----:B------:R-:W-:Y:S02]  /*2020*/  @P2 MOV R10, R4 ;  /* 0x00000004000a2202 */ /* 0x000fe40000000f00 */
[----:B------:R-:W-:Y:S02]  /*2030*/  @P2 R2UR.BROADCAST UR8, R3 ;  /* 0x00000000030822ca */ /* 0x000fe400008e0000 */
[----:B------:R-:W-:-:S11]  /*2040*/  @P2 LOP3.LUT R9, R5, 0xffff, RZ, 0xc0, !PT ;  /* 0x0000ffff05092812 */ /* 0x000fd600078ec0ff */
[----:B------:R-:W-:Y:S01]  /*2050*/  @UP0 UMOV UR36, UR8 ;  /* 0x0000000800240c82 */ /* 0x000fe20008000000 */
[----:B-1----:R-:W-:Y:S05]  /*2060*/  @!P0 BRA `(.L_x_34) ;  /* 0x0000000000b88947 */ /* 0x002fea0003800000 */
[----:B------:R-:W4:Y:S01]  /*2070*/  LDC.64 R4, c[0x0][0xb18] ;  /* 0x0002c600ff047b82 */ /* 0x000f220000000a00 */
[----:B------:R-:W-:-:S07]  /*2080*/  ISETP.NE.AND P3, PT, R40, 0x1, PT ;  /* 0x000000012800780c */ /* 0x000fce0003f65270 */
[----:B------:R-:W1:Y:S08]  /*2090*/  LDC.64 R6, c[0x0][0xb10] ;  /* 0x0002c400ff067b82 */ /* 0x000e700000000a00 */
[----:B------:R-:W2:Y:S08]  /*20a0*/  LDC R14, c[0x0][0xb20] ;  /* 0x0002c800ff0e7b82 */ /* 0x000eb00000000800 */
[----:B------:R-:W3:Y:S01]  /*20b0*/  LDC R15, c[0x0][0xb0c] ;  /* 0x0002c300ff0f7b82 */ /* 0x000ee20000000800 */
[----:B----4-:R-:W-:Y:S01]  /*20c0*/  IMAD.HI.U32 R19, R0, R5, RZ ;  /* 0x0000000500137227 */ /* 0x010fe200078e00ff */
[----:B------:R-:W-:-:S03]  /*20d0*/  ISETP.NE.AND P0, PT, R4, 0x1, PT ;  /* 0x000000010400780c */ /* 0x000fc60003f05270 */
[----:B------:R-:W-:-:S03]  /*20e0*/  IMAD.HI.U32 R5, R9, R5, RZ ;  /* 0x0000000509057227 */ /* 0x000fc600078e00ff */
[----:B------:R-:W4:Y:S01]  /*20f0*/  LDC.64 R2, c[0x0][0xb28] ;  /* 0x0002ca00ff027b82 */ /* 0x000f220000000a00 */
[----:B-1----:R-:W-:-:S04]  /*2100*/  IMAD.HI.U32 R20, R8, R6, RZ ;  /* 0x0000000608147227 */ /* 0x002fc800078e00ff */
[----:B------:R-:W-:Y:S01]  /*2110*/  IMAD.HI.U32 R21, R10, R6, RZ ;  /* 0x000000060a157227 */ /* 0x000fe200078e00ff */
[----:B------:R-:W-:Y:S02]  /*2120*/  SHF.R.U32.HI R20, RZ, R7, R20 ;  /* 0x00000007ff147219 */ /* 0x000fe40000011614 */
[-C--:B--2---:R-:W-:Y:S02]  /*2130*/  SHF.R.U32.HI R19, RZ, R14.reuse, R19 ;  /* 0x0000000eff137219 */ /* 0x084fe40000011613 */
[----:B------:R-:W-:Y:S02]  /*2140*/  SHF.R.U32.HI R5, RZ, R14, R5 ;  /* 0x0000000eff057219 */ /* 0x000fe40000011605 */
[----:B------:R-:W-:Y:S02]  /*2150*/  SEL R19, R0, R19, !P0 ;  /* 0x0000001300137207 */ /* 0x000fe40004000000 */
[----:B------:R-:W-:Y:S02]  /*2160*/  SHF.R.U32.HI R21, RZ, R7, R21 ;  /* 0x00000007ff157219 */ /* 0x000fe40000011615 */
[----:B---3--:R-:W-:-:S02]  /*2170*/  ISETP.NE.AND P1, PT, R15, 0x1, PT ;  /* 0x000000010f00780c */ /* 0x008fc40003f25270 */
[----:B------:R-:W-:Y:S02]  /*2180*/  SEL R5, R9, R5, !P0 ;  /* 0x0000000509057207 */ /* 0x000fe40004000000 */
[----:B------:R-:W-:Y:S02]  /*2190*/  SEL R20, R8, R20, !P1 ;  /* 0x0000001408147207 */ /* 0x000fe40004800000 */
[----:B------:R-:W-:Y:S01]  /*21a0*/  SEL R21, R10, R21, !P1 ;  /* 0x000000150a157207 */ /* 0x000fe20004800000 */
[----:B----4-:R-:W-:-:S04]  /*21b0*/  IMAD.HI.U32 R18, R19, R2, RZ ;  /* 0x0000000213127227 */ /* 0x010fc800078e00ff */
        /* <DEDUP_REMOVED lines=10> */
[----:B------:R-:W-:-:S04]  /*2260*/  @!P0 IMAD.HI.U32 R7, R21, R2, RZ ;  /* 0x0000000215078227 */ /* 0x000fc800078e00ff */
[----:B------:R-:W-:Y:S01]  /*2270*/  IMAD.MOV R2, RZ, RZ, -R6 ;  /* 0x000000ffff027224 */ /* 0x000fe200078e0a06 */
[----:B------:R-:W-:Y:S02]  /*2280*/  @!P0 SHF.R.U32.HI R3, RZ, R3, R7 ;  /* 0x00000003ff038219 */ /* 0x000fe40000011607 */
[----:B------:R-:W-:Y:S01]  /*2290*/  IADD3 R7, PT, PT, -R5, RZ, RZ ;  /* 0x000000ff05077210 */ /* 0x000fe20007ffe1ff */
[----:B------:R-:W-:Y:S01]  /*22a0*/  IMAD R2, R40, R2, R5 ;  /* 0x0000000228027224 */ /* 0x000fe200078e0205 */
        /* <DEDUP_REMOVED lines=10> */
.L_x_34:
[----:B------:R-:W1:Y:S02]  /*2350*/  LDCU UR8, c[0x0][0xb30] ;  /* 0x00016600ff0877ac */ /* 0x000e640008000800 */
[----:B-1----:R-:W-:-:S09]  /*2360*/  UISETP.NE.AND UP0, UPT, UR8, 0x1, UPT ;  /* 0x000000010800788c */ /* 0x002fd2000bf05270 */
[----:B------:R-:W-:Y:S05]  /*2370*/  BRA.U UP0, `(.L_x_35) ;  /* 0x0000000100407547 */ /* 0x000fea000b800000 */
[----:B------:R-:W1:Y:S08]  /*2380*/  LDC.64 R4, c[0x0][0xb10] ;  /* 0x0002c400ff047b82 */ /* 0x000e700000000a00 */
[----:B------:R-:W2:Y:S08]  /*2390*/  LDC.64 R2, c[0x0][0xb18] ;  /* 0x0002c600ff027b82 */ /* 0x000eb00000000a00 */
[----:B------:R-:W3:Y:S08]  /*23a0*/  LDC R6, c[0x0][0xb20] ;  /* 0x0002c800ff067b82 */ /* 0x000ef00000000800 */
[----:B------:R-:W4:Y:S01]  /*23b0*/  LDC R7, c[0x0][0xb0c] ;  /* 0x0002c300ff077b82 */ /* 0x000f220000000800 */
[----:B-1----:R-:W-:-:S05]  /*23c0*/  IMAD.HI.U32 R4, R10, R4, RZ ;  /* 0x000000040a047227 */ /* 0x002fca00078e00ff */
[----:B------:R-:W-:Y:S01]  /*23d0*/  SHF.R.U32.HI R4, RZ, R5, R4 ;  /* 0x00000005ff047219 */ /* 0x000fe20000011604 */
[----:B--2---:R-:W-:Y:S01]  /*23e0*/  IMAD.HI.U32 R3, R9, R3, RZ ;  /* 0x0000000309037227 */ /* 0x004fe200078e00ff */
[----:B------:R-:W-:-:S04]  /*23f0*/  ISETP.NE.AND P0, PT, R2, 0x1, PT ;  /* 0x000000010200780c */ /* 0x000fc80003f05270 */
[----:B---3--:R-:W-:-:S04]  /*2400*/  SHF.R.U32.HI R3, RZ, R6, R3 ;  /* 0x00000006ff037219 */ /* 0x008fc80000011603 */
[----:B------:R-:W-:Y:S02]  /*2410*/  SEL R3, R9, R3, !P0 ;  /* 0x0000000309037207 */ /* 0x000fe40004000000 */
[----:B----4-:R-:W-:-:S04]  /*2420*/  ISETP.NE.AND P1, PT, R7, 0x1, PT ;  /* 0x000000010700780c */ /* 0x010fc80003f25270 */
[----:B------:R-:W-:-:S05]  /*2430*/  SEL R4, R10, R4, !P1 ;  /* 0x000000040a047207 */ /* 0x000fca0004800000 */
[----:B------:R-:W-:Y:S02]  /*2440*/  IMAD.IADD R5, R3, 0x1, -R4 ;  /* 0x0000000103057824 */ /* 0x000fe400078e0a04 */
[----:B------:R-:W-:Y:S02]  /*2450*/  IMAD.IADD R3, R4, 0x1, -R3 ;  /* 0x0000000104037824 */ /* 0x000fe400078e0a03 */
[----:B------:R-:W-:Y:S02]  /*2460*/  IMAD R10, R5, R7, R10 ;  /* 0x00000007050a7224 */ /* 0x000fe400078e020a */
[----:B------:R-:W-:-:S07]  /*2470*/  IMAD R9, R3, R2, R9 ;  /* 0x0000000203097224 */ /* 0x000fce00078e0209 */
.L_x_35:
[----:B------:R-:W-:Y:S01]  /*2480*/  VIADD R16, R16, 0x1 ;  /* 0x0000000110107836 */ /* 0x000fe20000000000 */
[----:B------:R-:W-:Y:S01]  /*2490*/  PLOP3.LUT P1, PT, PT, PT, PT, 0x80, 0x8 ;  /* 0x000000000008781c */ /* 0x000fe20003f2f070 */
[----:B------:R-:W-:Y:S02]  /*24a0*/  IMAD.IADD R15, R10, 0x1, R95 ;  /* 0x000000010a0f7824 */ /* 0x000fe400078e025f */
[----:B------:R-:W-:Y:S01]  /*24b0*/  IMAD.IADD R14, R9, 0x1, R94 ;  /* 0x00000001090e7824 */ /* 0x000fe200078e025e */
[----:B------:R-:W-:-:S04]  /*24c0*/  ISETP.NE.AND P0, PT, R16, 0x2, PT ;  /* 0x000000021000780c */ /* 0x000fc80003f05270 */
[----:B------:R-:W-:Y:S02]  /*24d0*/  SEL R2, RZ, 0x1, P0 ;  /* 0x00000001ff027807 */ /* 0x000fe40000000000 */
[----:B------:R-:W-:Y:S02]  /*24e0*/  SEL R16, R16, RZ, P0 ;  /* 0x000000ff10107207 */ /* 0x000fe40000000000 */
[----:B------:R-:W-:Y:S01]  /*24f0*/  LOP3.LUT R13, R13, R2, RZ, 0x3c, !PT ;  /* 0x000000020d0d7212 */ /* 0x000fe200078e3cff */
[----:B------:R-:W-:Y:S06]  /*2500*/  @P2 BRA `(.L_x_36) ;  /* 0xfffffff000982947 */ /* 0x000fec000383ffff */
[----:B------:R-:W-:Y:S01]  /*2510*/  UIADD3 UR4, UPT, UPT, UR4, 0xa0, URZ ;  /* 0x000000a004047890 */ /* 0x000fe2000fffe0ff */
[----:B------:R-:W-:-:S03]  /*2520*/  SHF.L.U32 R2, R17, 0x1f, RZ ;  /* 0x0000001f11027819 */ /* 0x000fc600000006ff */
[----:B------:R-:W-:-:S09]  /*2530*/  ULEA UR5, UR6, UR4, 0x3 ;  /* 0x0000000406057291 */ /* 0x000fd2000f8e18ff */
[----:B------:R-:W1:Y:S02]  /*2540*/  SYNCS.PHASECHK.TRANS64.TRYWAIT P0, [UR5], R2 ;  /* 0x00000002ff0075a7 */ /* 0x000e640008001105 */
[----:B-1----:R-:W-:Y:S05]  /*2550*/  @!P0 BRA `(.L_x_37) ;  /* 0x0000007400748947 */ /* 0x002fea0003800000 */
.L_x_147:
[----:B------:R-:W-:-:S04]  /*2560*/  UIADD3 UR6, UPT, UPT, UR6, 0x1, URZ ;  /* 0x0000000106067890 */ /* 0x000fc8000fffe0ff */
[----:B------:R-:W-:-:S04]  /*2570*/  UISETP.NE.AND UP0, UPT, UR6, 0x14, UPT ;  /* 0x000000140600788c */ /* 0x000fc8000bf05270 */
[----:B------:R-:W-:Y:S02]  /*2580*/  USEL UR7, URZ, 0x1, UP0 ;  /* 0x00000001ff077887 */ /* 0x000fe40008000000 */
[----:B------:R-:W-:-:S04]  /*2590*/  USEL UR6, UR6, URZ, UP0 ;  /* 0x000000ff06067287 */ /* 0x000fc80008000000 */
[----:B------:R-:W-:Y:S01]  /*25a0*/  ULEA UR5, UR6, UR4, 0x3 ;  /* 0x0000000406057291 */ /* 0x000fe2000f8e18ff */
[----:B-1----:R-:W-:-:S04]  /*25b0*/  LOP3.LUT R2, R17, UR7, RZ, 0x3c, !PT ;  /* 0x0000000711027c12 */ /* 0x002fc8000f8e3cff */
[----:B------:R-:W-:-:S04]  /*25c0*/  SHF.L.U32 R3, R2, 0x1f, RZ ;  /* 0x0000001f02037819 */ /* 0x000fc800000006ff */
[----:B------:R-:W1:Y:S02]  /*25d0*/  SYNCS.PHASECHK.TRANS64.TRYWAIT P0, [UR5], R3 ;  /* 0x00000003ff0075a7 */ /* 0x000e640008001105 */
[----:B-1----:R-:W-:Y:S05]  /*25e0*/  @!P0 BRA `(.L_x_38) ;  /* 0x0000007400688947 */ /* 0x002fea0003800000 */
.L_x_149:
[----:B------:R-:W-:-:S04]  /*25f0*/  UIADD3 UR6, UPT, UPT, UR6, 0x1, URZ ;  /* 0x0000000106067890 */ /* 0x000fc8000fffe0ff */
[----:B------:R-:W-:-:S04]  /*2600*/  UISETP.NE.AND UP0, UPT, UR6, 0x14, UPT ;  /* 0x000000140600788c */ /* 0x000fc8000bf05270 */
[----:B------:R-:W-:Y:S02]  /*2610*/  USEL UR7, URZ, 0x1, UP0 ;  /* 0x00000001ff077887 */ /* 0x000fe40008000000 */
[----:B------:R-:W-:-:S04]  /*2620*/  USEL UR6, UR6, URZ, UP0 ;  /* 0x000000ff06067287 */ /* 0x000fc80008000000 */
[----:B------:R-:W-:Y:S01]  /*2630*/  ULEA UR5, UR6, UR4, 0x3 ;  /* 0x0000000406057291 */ /* 0x000fe2000f8e18ff */
[----:B------:R-:W-:-:S04]  /*2640*/  LOP3.LUT R2, R2, UR7, RZ, 0x3c, !PT ;  /* 0x0000000702027c12 */ /* 0x000fc8000f8e3cff */
[----:B-1----:R-:W-:-:S04]  /*2650*/  SHF.L.U32 R3, R2, 0x1f, RZ ;  /* 0x0000001f02037819 */ /* 0x002fc800000006ff */
[----:B------:R-:W1:Y:S02]  /*2660*/  SYNCS.PHASECHK.TRANS64.TRYWAIT P0, [UR5], R3 ;  /* 0x00000003ff0075a7 */ /* 0x000e640008001105 */
[----:B-1----:R-:W-:Y:S05]  /*2670*/  @!P0 BRA `(.L_x_39) ;  /* 0x00000074005c8947 */ /* 0x002fea0003800000 */
.L_x_151:
        /* <DEDUP_REMOVED lines=9> */
.L_x_153:
        /* <DEDUP_REMOVED lines=9> */
.L_x_155:
        /* <DEDUP_REMOVED lines=9> */
.L_x_157:
        /* <DEDUP_REMOVED lines=9> */
.L_x_159:
        /* <DEDUP_REMOVED lines=9> */
.L_x_161:
        /* <DEDUP_REMOVED lines=9> */
.L_x_163:
        /* <DEDUP_REMOVED lines=9> */
.L_x_165:
        /* <DEDUP_REMOVED lines=9> */
.L_x_167:
        /* <DEDUP_REMOVED lines=9> */
.L_x_169:
        /* <DEDUP_REMOVED lines=9> */
.L_x_171:
        /* <DEDUP_REMOVED lines=9> */
.L_x_173:
        /* <DEDUP_REMOVED lines=9> */
.L_x_175:
        /* <DEDUP_REMOVED lines=9> */
.L_x_177:
        /* <DEDUP_REMOVED lines=9> */
.L_x_179:
        /* <DEDUP_REMOVED lines=9> */
.L_x_181:
        /* <DEDUP_REMOVED lines=9> */
.L_x_183:
[----:B------:R-:W-:-:S04]  /*2f80*/  UIADD3 UR6, UPT, UPT, UR6, 0x1, URZ ;  /* 0x0000000106067890 */ /* 0x000fc8000fffe0ff */
[----:B------:R-:W-:-:S04]  /*2f90*/  UISETP.NE.AND UP0, UPT, UR6, 0x14, UPT ;  /* 0x000000140600788c */ /* 0x000fc8000bf05270 */
[----:B------:R-:W-:Y:S02]  /*2fa0*/  USEL UR5, URZ, 0x1, UP0 ;  /* 0x00000001ff057887 */ /* 0x000fe40008000000 */
[----:B------:R-:W-:-:S04]  /*2fb0*/  USEL UR6, UR6, URZ, UP0 ;  /* 0x000000ff06067287 */ /* 0x000fc80008000000 */
[----:B------:R-:W-:Y:S01]  /*2fc0*/  ULEA UR6, UR6, UR4, 0x3 ;  /* 0x0000000406067291 */ /* 0x000fe2000f8e18ff */
[----:B------:R-:W-:-:S04]  /*2fd0*/  LOP3.LUT R2, R2, UR5, RZ, 0x3c, !PT ;  /* 0x0000000502027c12 */ /* 0x000fc8000f8e3cff */
[----:B------:R-:W-:Y:S01]  /*2fe0*/  SHF.L.U32 R2, R2, 0x1f, RZ ;  /* 0x0000001f02027819 */ /* 0x000fe200000006ff */
[----:B-1--4-:R-:W-:-:S07]  /*2ff0*/  IMAD.U32 R0, RZ, RZ, UR6 ;  /* 0x00000006ff007e24 */ /* 0x012fce000f8e00ff */
.L_x_56:
[----:B-1----:R1:W2:Y:S02]  /*3000*/  SYNCS.PHASECHK.TRANS64.TRYWAIT P0, [R0+URZ], R2 ;  /* 0x00000002000075a7 */ /* 0x0022a400080011ff */
[----:B--2---:R-:W-:Y:S05]  /*3010*/  @!P0 NANOSLEEP.SYNCS 0x989680 ;  /* 0x009896800000895d */ /* 0x004fea0003900000 */
[----:B------:R-:W2:Y:S02]  /*3020*/  @!P0 SYNCS.PHASECHK.TRANS64 P0, [R0+URZ], R2 ;  /* 0x00000002000085a7 */ /* 0x000ea400080010ff */
[----:B--2---:R-:W-:Y:S05]  /*3030*/  @P0 EXIT ;  /* 0x000000000000094d */ /* 0x004fea0003800000 */
[----:B------:R-:W-:Y:S05]  /*3040*/  BRA `(.L_x_56) ;  /* 0xfffffffc00ec7947 */ /* 0x000fea000383ffff */
.L_x_18:
[----:B------:R-:W-:-:S04]  /*3050*/  UISETP.NE.AND UP1, UPT, UR37, URZ, UPT ;  /* 0x000000ff2500728c */ /* 0x000fc8000bf25270 */
[----:B------:R-:W-:-:S09]  /*3060*/  UISETP.NE.OR UP1, UPT, UR8, 0x1, UP1 ;  /* 0x000000010800788c */ /* 0x000fd20008f25670 */
[----:B------:R-:W-:Y:S05]  /*3070*/  BRA.U UP1, `(.L_x_57) ;  /* 0x0000000501487547 */ /* 0x000fea000b800000 */
[----:B------:R-:W-:Y:S01]  /*3080*/  ISETP.NE.AND P2, PT, R2, RZ, PT ;  /* 0x000000ff0200720c */ /* 0x000fe20003f45270 */
[----:B------:R-:W-:Y:S01]  /*3090*/  IMAD.MOV.U32 R12, RZ, RZ, 0x1 ;  /* 0x00000001ff0c7424 */ /* 0x000fe200078e00ff */
[----:B------:R-:W-:Y:S02]  /*30a0*/  CS2R R10, SRZ ;  /* 0x00000000000a7805 */ /* 0x000fe4000001ff00 */
[----:B------:R-:W-:Y:S01]  /*30b0*/  CS2R R8, SRZ ;  /* 0x0000000000087805 */ /* 0x000fe2000001ff00 */
[----:B------:R-:W-:Y:S01]  /*30c0*/  UMOV UR4, 0x400 ;  /* 0x0000040000047882 */ /* 0x000fe20000000000 */
[----:B------:R-:W-:Y:S01]  /*30d0*/  UMOV UR6, URZ ;  /* 0x000000ff00067c82 */ /* 0x000fe20008000000 */
[----:B------:R-:W-:-:S12]  /*30e0*/  ULEA UR37, UR37, UR4, 0x18 ;  /* 0x0000000425257291 */ /* 0x000fd8000f8ec0ff */
.L_x_61:
[----:B------:R-:W-:Y:S02]  /*30f0*/  LEA R0, R8, UR37, 0x3 ;  /* 0x0000002508007c11 */ /* 0x000fe4000f8e18ff */
[----:B------:R-:W-:-:S03]  /*3100*/  SHF.L.U32 R4, R9, 0x1f, RZ ;  /* 0x0000001f09047819 */ /* 0x000fc600000006ff */
[----:B------:R-:W-:Y:S01]  /*3110*/  VIADD R5, R0, 0x200 ;  /* 0x0000020000057836 */ /* 0x000fe20000000000 */
[----:B------:R-:W1:Y:S02]  /*3120*/  SYNCS.PHASECHK.TRANS64.TRYWAIT P0, [R0+URZ+0x1f0], R4 ;  /* 0x0001f004000075a7 */ /* 0x000e6400080011ff */
[----:B-1----:R-:W-:Y:S05]  /*3130*/  @!P0 BRA `(.L_x_58) ;  /* 0x0000007000448947 */ /* 0x002fea0003800000 */
.L_x_184:
[----:B------:R-:W-:Y:S01]  /*3140*/  ULEA UR5, UR6, UR37, 0x3 ;  /* 0x0000002506057291 */ /* 0x000fe2000f8e18ff */
[----:B-1----:R-:W-:Y:S01]  /*3150*/  PRMT R0, RZ, 0x654, R5 ;  /* 0x00000654ff007816 */ /* 0x002fe20000000005 */
[----:B------:R-:W-:Y:S01]  /*3160*/  @!P2 IMAD.MOV.U32 R4, RZ, RZ, 0x10 ;  /* 0x00000010ff04a424 */ /* 0x000fe200078e00ff */
[----:B------:R-:W-:Y:S01]  /*3170*/  SHF.L.U32 R5, R12, 0x1f, RZ ;  /* 0x0000001f0c057819 */ /* 0x000fe200000006ff */
[----:B------:R-:W-:Y:S01]  /*3180*/  UIADD3 UR4, UPT, UPT, UR5, 0x190, URZ ;  /* 0x0000019005047890 */ /* 0x000fe2000fffe0ff */
[----:B------:R1:W-:Y:S05]  /*3190*/  SYNCS.ARRIVE.TRANS64.RED.A1T0 RZ, [R0+URZ], RZ ;  /* 0x000000ff00ff79a7 */ /* 0x0003ea00081004ff */
[----:B------:R-:W-:Y:S01]  /*31a0*/  IMAD.U32 R6, RZ, RZ, UR4 ;  /* 0x00000004ff067e24 */ /* 0x000fe2000f8e00ff */
[----:B------:R-:W2:Y:S04]  /*31b0*/  SYNCS.PHASECHK.TRANS64.TRYWAIT P0, [UR5+0x1a0], R5 ;  /* 0x0001a005ff0075a7 */ /* 0x000ea80008001105 */
[----:B------:R-:W-:Y:S01]  /*31c0*/  PRMT R6, R2, 0x654, R6 ;  /* 0x0000065402067816 */ /* 0x000fe20000000006 */
[----:B-12---:R-:W-:Y:S06]  /*31d0*/  @!P0 BRA `(.L_x_59) ;  /* 0x0000007000308947 */ /* 0x006fec0003800000 */
.L_x_186:
[----:B------:R-:W-:Y:S01]  /*31e0*/  ULEA UR4, UR6, UR37, 0x4 ;  /* 0x0000002506047291 */ /* 0x000fe2000f8e20ff */
[----:B------:R-:W-:Y:S01]  /*31f0*/  SEL R3, R6, R3, !P2 ;  /* 0x0000000306037207 */ /* 0x000fe20005000000 */
[----:B------:R-:W-:Y:S01]  /*3200*/  UIADD3 UR5, UPT, UPT, UR5, 0x190, URZ ;  /* 0x0000019005057890 */ /* 0x000fe2000fffe0ff */
[----:B-1----:R-:W-:Y:S01]  /*3210*/  LEA R0, R11, UR37, 0x3 ;  /* 0x000000250b007c11 */ /* 0x002fe2000f8e18ff */
[----:B------:R-:W-:Y:S01]  /*3220*/  UIADD3 UR4, UPT, UPT, UR4, 0x220, URZ ;  /* 0x0000022004047890 */ /* 0x000fe2000fffe0ff */
[----:B------:R1:W-:Y:S01]  /*3230*/  @!P2 SYNCS.ARRIVE.TRANS64.RED RZ, [R3+URZ], R4 ;  /* 0x0000000403ffa9a7 */ /* 0x0003e200080004ff */
[----:B------:R-:W-:Y:S01]  /*3240*/  UIADD3 UR6, UPT, UPT, UR6, 0x1, URZ ;  /* 0x0000000106067890 */ /* 0x000fe2000fffe0ff */
[----:B------:R-:W-:-:S03]  /*3250*/  VIADD R8, R8, 0x1 ;  /* 0x0000000108087836 */ /* 0x000fc60000000000 */
[----:B------:R-:W-:Y:S02]  /*3260*/  UISETP.NE.AND UP0, UPT, UR6, 0x2, UPT ;  /* 0x000000020600788c */ /* 0x000fe4000bf05270 */
[----:B------:R-:W-:Y:S01]  /*3270*/  ISETP.NE.AND P0, PT, R8, 0x2, PT ;  /* 0x000000020800780c */ /* 0x000fe20003f05270 */
[----:B------:R-:W-:Y:S06]  /*3280*/  UGETNEXTWORKID.BROADCAST [UR4], [UR5] ;  /* 0x00000000040073ca */ /* 0x000fec0008000100 */
[----:B------:R-:W-:Y:S02]  /*3290*/  USEL UR4, URZ, 0x1, UP0 ;  /* 0x00000001ff047887 */ /* 0x000fe40008000000 */
[----:B------:R-:W-:-:S04]  /*32a0*/  USEL UR6, UR6, URZ, UP0 ;  /* 0x000000ff06067287 */ /* 0x000fc80008000000 */
[----:B------:R-:W-:Y:S02]  /*32b0*/  LOP3.LUT R12, R12, UR4, RZ, 0x3c, !PT ;  /* 0x000000040c0c7c12 */ /* 0x000fe4000f8e3cff */
[----:B-1----:R-:W-:-:S04]  /*32c0*/  SHF.L.U32 R4, R10, 0x1f, RZ ;  /* 0x0000001f0a047819 */ /* 0x002fc800000006ff */
[----:B------:R-:W1:Y:S02]  /*32d0*/  SYNCS.PHASECHK.TRANS64.TRYWAIT P1, [R0+URZ+0x190], R4 ;  /* 0x00019004000075a7 */ /* 0x000e6400080211ff */
[----:B-1----:R-:W-:Y:S05]  /*32e0*/  @!P1 BRA `(.L_x_60) ;  /* 0x0000007000049947 */ /* 0x002fea0003800000 */
.L_x_187:
[C---:B-1----:R-:W-:Y:S01]  /*32f0*/  LEA R4, R11.reuse, UR37, 0x4 ;  /* 0x000000250b047c11 */ /* 0x042fe2000f8e20ff */
[----:B------:R-:W-:Y:S01]  /*3300*/  VIADD R0, R0, 0x1a0 ;  /* 0x000001a000007836 */ /* 0x000fe20000000000 */
[----:B------:R-:W-:Y:S01]  /*3310*/  SEL R8, R8, RZ, P0 ;  /* 0x000000ff08087207 */ /* 0x000fe20000000000 */
[----:B------:R-:W-:-:S03]  /*3320*/  VIADD R11, R11, 0x1 ;  /* 0x000000010b0b7836 */ /* 0x000fc60000000000 */
[----:B------:R-:W1:Y:S01]  /*3330*/  LDS.128 R4, [R4+0x220] ;  /* 0x0002200004047984 */ /* 0x000e620000000c00 */
[----:B------:R-:W-:Y:S02]  /*3340*/  PRMT R0, RZ, 0x654, R0 ;  /* 0x00000654ff007816 */ /* 0x000fe40000000000 */
[C---:B------:R-:W-:Y:S01]  /*3350*/  ISETP.NE.AND P1, PT, R11.reuse, 0x2, PT ;  /* 0x000000020b00780c */ /* 0x040fe20003f25270 */
[----:B------:R-:W-:Y:S01]  /*3360*/  @!PT LDS RZ, [RZ] ;  /* 0x00000000fffff984 */ /* 0x000fe20000000800 */
[----:B------:R-:W-:Y:S01]  /*3370*/  @!PT LDS RZ, [RZ] ;  /* 0x00000000fffff984 */ /* 0x000fe20000000800 */
[----:B------:R-:W-:Y:S01]  /*3380*/  @!PT LDS RZ, [RZ] ;  /* 0x00000000fffff984 */ /* 0x000fe20000000800 */
[----:B------:R-:W-:Y:S01]  /*3390*/  @!PT LDS RZ, [RZ] ;  /* 0x00000000fffff984 */ /* 0x000fe20000000800 */
[----:B------:R2:W-:Y:S06]  /*33a0*/  MEMBAR.ALL.CTA ;  /* 0x0000000000007992 */ /* 0x0005ec0000008000 */
[----:B--2---:R-:W2:Y:S01]  /*33b0*/  FENCE.VIEW.ASYNC.S ;  /* 0x00000000000073c6 */ /* 0x004ea20000000000 */
[----:B------:R-:W-:Y:S01]  /*33c0*/  SEL R11, R11, RZ, P1 ;  /* 0x000000ff0b0b7207 */ /* 0x000fe20000800000 */
[----:B--2---:R2:W-:Y:S01]  /*33d0*/  SYNCS.ARRIVE.TRANS64.RED.A1T0 RZ, [R0+URZ], RZ ;  /* 0x000000ff00ff79a7 */ /* 0x0045e200081004ff */
[----:B-1----:R-:W-:-:S02]  /*33e0*/  LOP3.LUT P3, RZ, R6, 0x1, RZ, 0xc0, !PT ;  /* 0x0000000106ff7812 */ /* 0x002fc4000786c0ff */
[----:B------:R-:W-:-:S04]  /*33f0*/  SEL R4, RZ, 0x1, P1 ;  /* 0x00000001ff047807 */ /* 0x000fc80000800000 */
[----:B------:R-:W-:Y:S02]  /*3400*/  LOP3.LUT R10, R10, R4, RZ, 0x3c, !PT ;  /* 0x000000040a0a7212 */ /* 0x000fe400078e3cff */
[----:B--2---:R-:W-:-:S04]  /*3410*/  SEL R0, RZ, 0x1, P0 ;  /* 0x00000001ff007807 */ /* 0x004fc80000000000 */
[----:B------:R-:W-:Y:S01]  /*3420*/  LOP3.LUT R9, R9, R0, RZ, 0x3c, !PT ;  /* 0x0000000009097212 */ /* 0x000fe200078e3cff */
[----:B------:R-:W-:Y:S06]  /*3430*/  @P3 BRA `(.L_x_61) ;  /* 0xfffffffc002c3947 */ /* 0x000fec000383ffff */
[----:B------:R-:W-:Y:S01]  /*3440*/  ULEA UR5, UR6, UR37, 0x3 ;  /* 0x0000002506057291 */ /* 0x000fe2000f8e18ff */
[----:B------:R-:W-:-:S08]  /*3450*/  SHF.L.U32 R2, R12, 0x1f, RZ ;  /* 0x0000001f0c027819 */ /* 0x000fd000000006ff */
[----:B------:R-:W1:Y:S02]  /*3460*/  SYNCS.PHASECHK.TRANS64 P0, [UR5+0x1a0], R2 ;  /* 0x0001a002ff0075a7 */ /* 0x000e640008001005 */
[----:B-1----:R-:W-:Y:S05]  /*3470*/  @P0 BRA `(.L_x_62) ;  /* 0x0000000000080947 */ /* 0x002fea0003800000 */
[----:B------:R-:W1:Y:S02]  /*3480*/  SYNCS.PHASECHK.TRANS64.TRYWAIT P0, [UR5+0x1a0], R2 ;  /* 0x0001a002ff0075a7 */ /* 0x000e640008001105 */
[----:B-1----:R-:W-:Y:S05]  /*3490*/  @!P0 BRA `(.L_x_63) ;  /* 0x0000006c00ac8947 */ /* 0x002fea0003800000 */
.L_x_62:
[----:B------:R-:W-:-:S04]  /*34a0*/  UIADD3 UR4, UPT, UPT, UR6, 0x1, URZ ;  /* 0x0000000106047890 */ /* 0x000fc8000fffe0ff */
[----:B------:R-:W-:-:S04]  /*34b0*/  UISETP.NE.AND UP0, UPT, UR4, 0x2, UPT ;  /* 0x000000020400788c */ /* 0x000fc8000bf05270 */
[----:B------:R-:W-:Y:S02]  /*34c0*/  USEL UR7, URZ, 0x1, UP0 ;  /* 0x00000001ff077887 */ /* 0x000fe40008000000 */
[----:B------:R-:W-:-:S04]  /*34d0*/  USEL UR4, UR4, URZ, UP0 ;  /* 0x000000ff04047287 */ /* 0x000fc80008000000 */
[----:B------:R-:W-:Y:S01]  /*34e0*/  ULEA UR4, UR4, UR37, 0x3 ;  /* 0x0000002504047291 */ /* 0x000fe2000f8e18ff */
[----:B-1----:R-:W-:-:S04]  /*34f0*/  LOP3.LUT R2, R12, UR7, RZ, 0x3c, !PT ;  /* 0x000000070c027c12 */ /* 0x002fc8000f8e3cff */
[----:B------:R-:W-:-:S04]  /*3500*/  SHF.L.U32 R0, R2, 0x1f, RZ ;  /* 0x0000001f02007819 */ /* 0x000fc800000006ff */
[----:B------:R-:W1:Y:S02]  /*3510*/  SYNCS.PHASECHK.TRANS64 P0, [UR4+0x1a0], R0 ;  /* 0x0001a000ff0075a7 */ /* 0x000e640008001004 */
[----:B-1----:R-:W-:Y:S05]  /*3520*/  @P0 EXIT ;  /* 0x000000000000094d */ /* 0x002fea0003800000 */
[----:B------:R-:W-:Y:S02]  /*3530*/  SHF.L.U32 R2, R2, 0x1f, RZ ;  /* 0x0000001f02027819 */ /* 0x000fe400000006ff */
[----:B------:R-:W-:-:S07]  /*3540*/  MOV R0, UR4 ;  /* 0x0000000400007c02 */ /* 0x000fce0008000f00 */
.L_x_64:
[----:B-1----:R1:W2:Y:S02]  /*3550*/  SYNCS.PHASECHK.TRANS64.TRYWAIT P0, [R0+URZ+0x1a0], R2 ;  /* 0x0001a002000075a7 */ /* 0x0022a400080011ff */
[----:B--2---:R-:W-:Y:S05]  /*3560*/  @!P0 NANOSLEEP.SYNCS 0x989680 ;  /* 0x009896800000895d */ /* 0x004fea0003900000 */
[----:B------:R-:W2:Y:S02]  /*3570*/  @!P0 SYNCS.PHASECHK.TRANS64 P0, [R0+URZ+0x1a0], R2 ;  /* 0x0001a002000085a7 */ /* 0x000ea400080010ff */
[----:B--2---:R-:W-:Y:S05]  /*3580*/  @P0 EXIT ;  /* 0x000000000000094d */ /* 0x004fea0003800000 */
[----:B------:R-:W-:Y:S05]  /*3590*/  BRA `(.L_x_64) ;  /* 0xfffffffc00ec7947 */ /* 0x000fea000383ffff */
.L_x_57:
[----:B------:R-:W-:-:S09]  /*35a0*/  UISETP.NE.AND UP1, UPT, UR8, URZ, UPT ;  /* 0x000000ff0800728c */ /* 0x000fd2000bf25270 */
[----:B------:R-:W-:Y:S05]  /*35b0*/  BRA.U UP1, `(.L_x_65) ;  /* 0x0000000d01787547 */ /* 0x000fea000b800000 */
[----:B------:R-:W-:Y:S01]  /*35c0*/  UMOV UR4, 0x40 ;  /* 0x0000004000047882 */ /* 0x000fe20000000000 */
[----:B------:R-:W-:Y:S01]  /*35d0*/  NOP ;  /* 0x0000000000007918 */ /* 0x000fe20000000000 */
[----:B------:R-:W-:Y:S01]  /*35e0*/  ULEA UR4, UR37, UR4, 0x18 ;  /* 0x0000000425047291 */ /* 0x000fe2000f8ec0ff */
[----:B------:R-:W-:Y:S02]  /*35f0*/  UMOV UR5, 0x400 ;  /* 0x0000040000057882 */ /* 0x000fe40000000000 */
[----:B------:R-:W-:-:S06]  /*3600*/  ULEA UR37, UR37, UR5, 0x18 ;  /* 0x0000000525257291 */ /* 0x000fcc000f8ec0ff */
[----:B------:R-:W1:Y:S02]  /*3610*/  LDS.U8 R0, [UR4+0x1c] ;  /* 0x00001c04ff007984 */ /* 0x000e640008000000 */
[----:B-1----:R-:W-:-:S13]  /*3620*/  ISETP.NE.AND P0, PT, R0, RZ, PT ;  /* 0x000000ff0000720c */ /* 0x002fda0003f05270 */
[----:B------:R-:W-:Y:S05]  /*3630*/  @P0 BRA `(.L_x_66) ;  /* 0x0000000000580947 */ /* 0x000fea0003800000 */
[----:B------:R-:W-:-:S13]  /*3640*/  ELECT P0, URZ, PT ;  /* 0x0000000000ff782f */ /* 0x000fda0003800000 */
[----:B------:R-:W-:Y:S05]  /*3650*/  @!P0 BRA `(.L_x_67) ;  /* 0x0000000000608947 */ /* 0x000fea0003800000 */
[----:B------:R-:W-:Y:S01]  /*3660*/  UMOV UR5, 0x10 ;  /* 0x0000001000057882 */ /* 0x000fe20000000000 */
[----:B------:R-:W-:Y:S01]  /*3670*/  HFMA2 R0, -RZ, RZ, 0, 5.9604644775390625e-08 ;  /* 0x00000001ff007431 */ /* 0x000fe200000001ff */
[----:B------:R-:W-:-:S03]  /*3680*/  MOV R2, 0xffff ;  /* 0x0000ffff00027802 */ /* 0x000fc60000000f00 */
[----:B------:R-:W-:Y:S04]  /*3690*/  DEPBAR.LE SB1, 0x36 ;  /* 0x00009d800000791a */ /* 0x000fe80000000000 */
[----:B------:R-:W1:Y:S02]  /*36a0*/  UTCATOMSWS.FIND_AND_SET.ALIGN UP0, UR5, UR5 ;  /* 0x00000005000575e3 */ /* 0x000e640008000800 */
[----:B-1----:R-:W-:Y:S01]  /*36b0*/  MOV R3, UR5 ;  /* 0x0000000500037c02 */ /* 0x002fe20008000f00 */
[----:B------:R-:W-:Y:S06]  /*36c0*/  BRA.U UP0, `(.L_x_68) ;  /* 0x0000000100187547 */ /* 0x000fec000b800000 */
.L_x_69:
[----:B------:R-:W-:Y:S05]  /*36d0*/  NANOSLEEP 0x64 ;  /* 0x000000640000795d */ /* 0x000fea0003800000 */
[----:B------:R-:W-:-:S05]  /*36e0*/  UMOV UR5, 0x10 ;  /* 0x0000001000057882 */ /* 0x000fca0000000000 */
[----:B------:R-:W-:Y:S04]  /*36f0*/  DEPBAR.LE SB1, 0x36 ;  /* 0x00009d800000791a */ /* 0x000fe80000000000 */
[----:B------:R-:W1:Y:S02]  /*3700*/  UTCATOMSWS.FIND_AND_SET.ALIGN UP0, UR5, UR5 ;  /* 0x00000005000575e3 */ /* 0x000e640008000800 */
[----:B-1----:R-:W-:Y:S01]  /*3710*/  MOV R3, UR5 ;  /* 0x0000000500037c02 */ /* 0x002fe20008000f00 */
[----:B------:R-:W-:Y:S05]  /*3720*/  BRA.U !UP0, `(.L_x_69) ;  /* 0xfffffffd08e87547 */ /* 0x000fea000b83ffff */
.L_x_68:
[-C--:B------:R-:W-:Y:S02]  /*3730*/  SHF.L.U32 R2, R2, R3.reuse, RZ ;  /* 0x0000000302027219 */ /* 0x080fe400000006ff */
[----:B------:R-:W-:Y:S01]  /*3740*/  SHF.L.U32 R0, R0, R3, RZ ;  /* 0x0000000300007219 */ /* 0x000fe200000006ff */
[----:B------:R-:W-:Y:S02]  /*3750*/  IMAD.SHL.U32 R3, R3, 0x20, RZ ;  /* 0x0000002003037824 */ /* 0x000fe400078e00ff */
[----:B------:R1:W-:Y:S04]  /*3760*/  ATOMS.OR RZ, [UR4+0x14], R2 ;  /* 0x00001402ffff798c */ /* 0x0003e8000b000004 */
[----:B------:R1:W-:Y:S04]  /*3770*/  ATOMS.OR RZ, [UR4+0x18], R0 ;  /* 0x00001800ffff798c */ /* 0x0003e8000b000004 */
[----:B------:R1:W-:Y:S01]  /*3780*/  STS [UR37+0x240], R3 ;  /* 0x00024003ff007988 */ /* 0x0003e20008000825 */
[----:B------:R-:W-:Y:S05]  /*3790*/  BRA `(.L_x_67) ;  /* 0x0000000000107947 */ /* 0x000fea0003800000 */
.L_x_66:
[----:B------:R-:W-:Y:S02]  /*37a0*/  MOV R0, 0xffffffff ;  /* 0xffffffff00007802 */ /* 0x000fe40000000f00 */
[----:B------:R-:W-:-:S03]  /*37b0*/  MOV R2, 0x37e0 ;  /* 0x000037e000027802 */ /* 0x000fc60000000f00 */
[----:B------:R1:W-:Y:S04]  /*37c0*/  STS [UR37+0x240], R0 ;  /* 0x00024000ff007988 */ /* 0x0003e80008000825 */
[----:B-1-3-5:R-:W-:Y:S05]  /*37d0*/  CALL.REL.NOINC `($__internal_1_$__cuda_sm10x_tcgen05_guardrail_trap_phase_invalid_during_alloc) ;  /* 0x0000007000f07944 */ /* 0x02afea0003c00000 */
.L_x_67:
[----:B------:R-:W-:Y:S05]  /*37e0*/  WARPSYNC.ALL ;  /* 0x0000000000007948 */ /* 0x000fea0003800000 */
[----:B------:R-:W2:Y:S01]  /*37f0*/  S2UR UR6, SR_CgaCtaId ;  /* 0x00000000000679c3 */ /* 0x000ea20000008800 */
[----:B------:R-:W-:Y:S01]  /*3800*/  UMOV UR4, 0x400 ;  /* 0x0000040000047882 */ /* 0x000fe20000000000 */
[----:B------:R-:W-:-:S06]  /*3810*/  NOP ;  /* 0x0000000000007918 */ /* 0x000fcc0000000000 */
[----:B------:R-:W-:Y:S06]  /*3820*/  BAR.ARV 0x6, 0xa0 ;  /* 0x0182800000007b1d */ /* 0x000fec0000002000 */
[----:B------:R-:W4:Y:S01]  /*3830*/  LDCU UR7, c[0x0][0x38c] ;  /* 0x00007180ff0777ac */ /* 0x000f220008000800 */
[----:B------:R-:W-:Y:S01]  /*3840*/  IMAD.MOV.U32 R11, RZ, RZ, 0x1 ;  /* 0x00000001ff0b7424 */ /* 0x000fe200078e00ff */
[----:B------:R-:W-:Y:S01]  /*3850*/  CS2R R8, SRZ ;  /* 0x0000000000087805 */ /* 0x000fe2000001ff00 */
[----:B------:R-:W-:Y:S01]  /*3860*/  IMAD.MOV.U32 R10, RZ, RZ, RZ ;  /* 0x000000ffff0a7224 */ /* 0x000fe200078e00ff */
[----:B------:R-:W-:Y:S01]  /*3870*/  UMOV UR18, URZ ;  /* 0x000000ff00127c82 */ /* 0x000fe20008000000 */
[----:B------:R-:W-:Y:S01]  /*3880*/  UMOV UR17, URZ ;  /* 0x000000ff00117c82 */ /* 0x000fe20008000000 */
[----:B------:R-:W-:Y:S01]  /*3890*/  UMOV UR20, 0x0 ;  /* 0x0000000000147882 */ /* 0x000fe20000000000 */
[----:B------:R-:W-:Y:S01]  /*38a0*/  UMOV UR21, 0x4400090 ;  /* 0x0440009000157882 */ /* 0x000fe20000000000 */
[----:B--2---:R-:W-:Y:S01]  /*38b0*/  ULEA UR6, UR6, UR4, 0x18 ;  /* 0x0000000406067291 */ /* 0x004fe2000f8ec0ff */
[----:B------:R-:W2:Y:S03]  /*38c0*/  LDCU UR4, c[0x0][0x38c] ;  /* 0x00007180ff0477ac */ /* 0x000ea60008000800 */
[----:B------:R-:W-:-:S02]  /*38d0*/  UIADD3 UR11, UPT, UPT, UR6, 0x6600, URZ ;  /* 0x00006600060b7890 */ /* 0x000fc4000fffe0ff */
[----:B----4-:R-:W-:-:S03]  /*38e0*/  UIADD3 UR7, UPT, UPT, UR7, 0x1f, URZ ;  /* 0x0000001f07077890 */ /* 0x010fc6000fffe0ff */
[----:B-1----:R-:W1:Y:S01]  /*38f0*/  LDS R0, [UR6+0x240] ;  /* 0x00024006ff007984 */ /* 0x002e620008000800 */
[----:B------:R-:W-:Y:S02]  /*3900*/  UIADD3 UR12, UPT, UPT, UR6, 0x10600, URZ ;  /* 0x00010600060c7890 */ /* 0x000fe4000fffe0ff */
[----:B------:R-:W-:Y:S02]  /*3910*/  USHF.R.S32.HI UR5, URZ, 0x1f, UR7 ;  /* 0x0000001fff057899 */ /* 0x000fe40008011407 */
[----:B------:R-:W-:Y:S02]  /*3920*/  USHF.R.U32.HI UR11, URZ, 0x4, UR11 ;  /* 0x00000004ff0b7899 */ /* 0x000fe4000801160b */
[----:B------:R-:W-:Y:S02]  /*3930*/  ULEA.HI UR5, UR5, UR7, URZ, 0x5 ;  /* 0x0000000705057291 */ /* 0x000fe4000f8f28ff */
[----:B------:R-:W-:Y:S02]  /*3940*/  USHF.R.U32.HI UR12, URZ, 0x4, UR12 ;  /* 0x00000004ff0c7899 */ /* 0x000fe4000801160c */
[----:B------:R-:W-:-:S02]  /*3950*/  USHF.R.S32.HI UR5, URZ, 0x5, UR5 ;  /* 0x00000005ff057899 */ /* 0x000fc40008011405 */
[----:B------:R-:W-:Y:S02]  /*3960*/  ULOP3.LUT UR11, UR11, 0x3fff, URZ, 0xc0, !UPT ;  /* 0x00003fff0b0b7892 */ /* 0x000fe4000f8ec0ff */
[----:B------:R-:W-:Y:S02]  /*3970*/  UISETP.LT.AND UP0, UPT, UR5, 0x1, UPT ;  /* 0x000000010500788c */ /* 0x000fe4000bf01270 */
[----:B------:R-:W-:Y:S02]  /*3980*/  ULOP3.LUT UR12, UR12, 0x3fff, URZ, 0xc0, !UPT ;  /* 0x00003fff0c0c7892 */ /* 0x000fe4000f8ec0ff */
[----:B------:R-:W-:Y:S02]  /*3990*/  USEL UR10, UR5, 0x1, !UP0 ;  /* 0x00000001050a7887 */ /* 0x000fe4000c000000 */
[----:B------:R-:W-:Y:S02]  /*39a0*/  ULOP3.LUT UR11, UR11, 0x10000, URZ, 0xfc, !UPT ;  /* 0x000100000b0b7892 */ /* 0x000fe4000f8efcff */
[----:B------:R-:W-:-:S02]  /*39b0*/  ULOP3.LUT UR12, UR12, 0x10000, URZ, 0xfc, !UPT ;  /* 0x000100000c0c7892 */ /* 0x000fc4000f8efcff */
[----:B------:R-:W-:Y:S02]  /*39c0*/  UIADD3 UR10, UPT, UPT, -UR10, URZ, URZ ;  /* 0x000000ff0a0a7290 */ /* 0x000fe4000fffe1ff */
[----:B--2---:R-:W-:Y:S01]  /*39d0*/  UISETP.GE.AND UP3, UPT, UR4, 0x1, UPT ;  /* 0x000000010400788c */ /* 0x004fe2000bf66270 */
[----:B-1----:R-:W-:-:S15]  /*39e0*/  R2UR UR19, R0 ;  /* 0x00000000001372ca */ /* 0x002fde00000e0000 */
.L_x_76:
[----:B------:R-:W-:Y:S02]  /*39f0*/  LEA R0, R10, UR6, 0x3 ;  /* 0x000000060a007c11 */ /* 0x000fe4000f8e18ff */
[----:B------:R-:W-:Y:S02]  /*3a00*/  SHF.L.U32 R2, R9, 0x1f, RZ ;  /* 0x0000001f09027819 */ /* 0x000fe400000006ff */
[----:B------:R-:W-:Y:S01]  /*3a10*/  PLOP3.LUT P0, PT, PT, PT, UP3, 0x80, 0x8 ;  /* 0x000000000008781c */ /* 0x000fe20003f0f038 */
[----:B------:R-:W-:Y:S01]  /*3a20*/  VIADD R3, R0, 0x1a0 ;  /* 0x000001a000037836 */ /* 0x000fe20000000000 */
[----:B-1----:R-:W1:Y:S02]  /*3a30*/  SYNCS.PHASECHK.TRANS64.TRYWAIT P1, [R0+URZ+0x190], R2 ;  /* 0x00019002000075a7 */ /* 0x002e6400080211ff */
[----:B-1--4-:R-:W-:Y:S09]  /*3a40*/  @!P1 BRA `(.L_x_70) ;  /* 0x0000006800589947 */ /* 0x012ff20003800000 */
.L_x_189:
[----:B------:R-:W-:Y:S01]  /*3a50*/  LEA R4, R10, UR6, 0x4 ;  /* 0x000000060a047c11 */ /* 0x000fe2000f8e20ff */
[----:B------:R-:W-:Y:S01]  /*3a60*/  @UP3 ULEA UR4, UR17, UR6, 0x3 ;  /* 0x0000000611043291 */ /* 0x000fe2000f8e18ff */
[----:B------:R-:W-:Y:S01]  /*3a70*/  PLOP3.LUT P2, PT, PT, PT, PT, 0x80, 0x8 ;  /* 0x000000000008781c */ /* 0x000fe20003f4f070 */
[----:B------:R-:W-:Y:S01]  /*3a80*/  ULEA UR9, UR18, UR6, 0x3 ;  /* 0x0000000612097291 */ /* 0x000fe2000f8e18ff */
[----:B------:R-:W-:Y:S02]  /*3a90*/  PRMT R3, RZ, 0x654, R3 ;  /* 0x00000654ff037816 */ /* 0x000fe40000000003 */
[----:B------:R-:W2:Y:S01]  /*3aa0*/  LDS.128 R4, [R4+0x220] ;  /* 0x0002200004047984 */ /* 0x000ea20000000c00 */
[----:B-1----:R-:W-:Y:S02]  /*3ab0*/  @P0 SHF.L.U32 R2, R8, 0x1f, RZ ;  /* 0x0000001f08020819 */ /* 0x002fe400000006ff */
[----:B------:R-:W-:Y:S01]  /*3ac0*/  SHF.L.U32 R0, R11, 0x1f, RZ ;  /* 0x0000001f0b007819 */ /* 0x000fe200000006ff */
[----:B------:R-:W-:Y:S01]  /*3ad0*/  @!PT LDS RZ, [RZ] ;  /* 0x00000000fffff984 */ /* 0x000fe20000000800 */
[----:B------:R-:W-:Y:S01]  /*3ae0*/  @!PT LDS RZ, [RZ] ;  /* 0x00000000fffff984 */ /* 0x000fe20000000800 */
[----:B------:R-:W-:Y:S01]  /*3af0*/  @!PT LDS RZ, [RZ] ;  /* 0x00000000fffff984 */ /* 0x000fe20000000800 */
[----:B------:R-:W-:Y:S01]  /*3b00*/  @!PT LDS RZ, [RZ] ;  /* 0x00000000fffff984 */ /* 0x000fe20000000800 */
[----:B------:R1:W-:Y:S06]  /*3b10*/  MEMBAR.ALL.CTA ;  /* 0x0000000000007992 */ /* 0x0003ec0000008000 */
[----:B-1----:R-:W1:Y:S02]  /*3b20*/  FENCE.VIEW.ASYNC.S ;  /* 0x00000000000073c6 */ /* 0x002e640000000000 */
[----:B-1----:R1:W-:Y:S01]  /*3b30*/  SYNCS.ARRIVE.TRANS64.RED.A1T0 RZ, [R3+URZ], RZ ;  /* 0x000000ff03ff79a7 */ /* 0x0023e200081004ff */
[----:B------:R1:W4:Y:S01]  /*3b40*/  @P0 SYNCS.PHASECHK.TRANS64.TRYWAIT P2, [UR4], R2 ;  /* 0x00000002ff0005a7 */ /* 0x0003220008041104 */
[----:B--2---:R-:W-:Y:S01]  /*3b50*/  LOP3.LUT P1, RZ, R6, 0x1, RZ, 0xc0, !PT ;  /* 0x0000000106ff7812 */ /* 0x004fe2000782c0ff */
[----:B------:R-:W2:Y:S02]  /*3b60*/  SYNCS.PHASECHK.TRANS64.TRYWAIT P0, [UR9+0x1d0], R0 ;  /* 0x0001d000ff0075a7 */ /* 0x000ea40008001109 */
[----:B-12-4-:R-:W-:Y:S10]  /*3b70*/  @!P0 BRA `(.L_x_71) ;  /* 0x0000006800208947 */ /* 0x016ff40003800000 */
.L_x_191:
[----:B------:R-:W-:Y:S01]  /*3b80*/  IADD3 R10, PT, PT, R10, 0x1, RZ ;  /* 0x000000010a0a7810 */ /* 0x000fe20007ffe0ff */
[----:B------:R-:W-:Y:S06]  /*3b90*/  BRA.U !UP3, `(.L_x_72) ;  /* 0x000000010ba07547 */ /* 0x000fec000b800000 */
[----:B------:R-:W-:Y:S02]  /*3ba0*/  ULEA.HI UR8, UR18, UR18, URZ, 0x1 ;  /* 0x0000001212087291 */ /* 0x000fe4000f8f08ff */
[----:B------:R-:W-:Y:S02]  /*3bb0*/  UPLOP3.LUT UP4, UPT, UPT, UPT, UPT, 0x40, 0x4 ;  /* 0x000000000004789c */ /* 0x000fe40003f8e870 */
[----:B------:R-:W-:Y:S02]  /*3bc0*/  USHF.L.U32 UR4, UR8, 0x7, URZ ;  /* 0x0000000708047899 */ /* 0x000fe400080006ff */
[----:B------:R-:W-:Y:S02]  /*3bd0*/  ULOP3.LUT UR8, UR8, 0xffe, URZ, 0xc0, !UPT ;  /* 0x00000ffe08087892 */ /* 0x000fe4000f8ec0ff */
[----:B------:R-:W-:Y:S02]  /*3be0*/  ULOP3.LUT UR4, UR4, 0xffffff00, URZ, 0xc0, !UPT ;  /* 0xffffff0004047892 */ /* 0x000fe4000f8ec0ff */
[----:B------:R-:W-:-:S02]  /*3bf0*/  UIADD3 UR8, UPT, UPT, -UR8, UR18, URZ ;  /* 0x0000001208087290 */ /* 0x000fc4000fffe1ff */
[----:B------:R-:W-:Y:S01]  /*3c00*/  UIADD3 UR4, UPT, UPT, UR19, UR4, URZ ;  /* 0x0000000413047290 */ /* 0x000fe2000fffe0ff */
[----:B------:R-:W-:Y:S01]  /*3c10*/  UMOV UR16, UR10 ;  /* 0x0000000a00107c82 */ /* 0x000fe20008000000 */
[----:B------:R-:W-:Y:S02]  /*3c20*/  UMOV UR15, UR5 ;  /* 0x00000005000f7c82 */ /* 0x000fe40008000000 */
[----:B------:R-:W-:Y:S01]  /*3c30*/  ULEA UR8, UR8, UR4, 0x14 ;  /* 0x0000000408087291 */ /* 0x000fe2000f8ea0ff */
[----:B------:R-:W-:-:S11]  /*3c40*/  UMOV UR14, UR17 ;  /* 0x00000011000e7c82 */ /* 0x000fd60008000000 */
.L_x_75:
[----:B------:R-:W-:Y:S02]  /*3c50*/  UIADD3 UR16, UPT, UPT, UR16, 0x1, URZ ;  /* 0x0000000110107890 */ /* 0x000fe4000fffe0ff */
[----:B--2---:R-:W-:Y:S02]  /*3c60*/  ULEA UR7, UR14, UR6, 0x3 ;  /* 0x000000060e077291 */ /* 0x004fe4000f8e18ff */
[----:B------:R-:W-:Y:S01]  /*3c70*/  UISETP.NE.AND UP0, UPT, UR16, URZ, UPT ;  /* 0x000000ff1000728c */ /* 0x000fe2000bf05270 */
[----:B----4-:R-:W-:Y:S10]  /*3c80*/  @P2 BRA `(.L_x_73) ;  /* 0x00000000000c2947 */ /* 0x010ff40003800000 */
[----:B-1----:R-:W-:Y:S04]  /*3c90*/  SHF.L.U32 R2, R8, 0x1f, RZ ;  /* 0x0000001f08027819 */ /* 0x002fe800000006ff */
[----:B------:R-:W1:Y:S02]  /*3ca0*/  SYNCS.PHASECHK.TRANS64.TRYWAIT P0, [UR7], R2 ;  /* 0x00000002ff0075a7 */ /* 0x000e640008001107 */
[----:B-1----:R-:W-:Y:S05]  /*3cb0*/  @!P0 BRA `(.L_x_74) ;  /* 0x0000006400e88947 */ /* 0x002fea0003800000 */
.L_x_73:
[----:B------:R-:W-:Y:S01]  /*3cc0*/  UISETP.NE.AND UP1, UPT, UR15, 0x1, UPT ;  /* 0x000000010f00788c */ /* 0x000fe2000bf25270 */
[----:B------:R-:W-:Y:S01]  /*3cd0*/  PLOP3.LUT P2, PT, PT, PT, PT, 0x80, 0x8 ;  /* 0x000000000008781c */ /* 0x000fe20003f4f070 */
[----:B------:R-:W-:Y:S02]  /*3ce0*/  UIADD3 UR17, UPT, UPT, UR14, 0x1, URZ ;  /* 0x000000010e117890 */ /* 0x000fe4000fffe0ff */
[----:B------:R-:W-:Y:S02]  /*3cf0*/  ULEA UR22, UR14, UR12, 0x9 ;  /* 0x0000000c0e167291 */ /* 0x000fe4000f8e48ff */
[----:B------:R-:W-:Y:S01]  /*3d00*/  UISETP.NE.AND UP2, UPT, UR17, 0x14, UPT ;  /* 0x000000141100788c */ /* 0x000fe2000bf45270 */
[----:B------:R-:W-:Y:S01]  /*3d10*/  PLOP3.LUT P0, PT, PT, PT, UP1, 0x80, 0x8 ;  /* 0x000000000008781c */ /* 0x000fe20003f0f018 */
[----:B------:R-:W-:Y:S02]  /*3d20*/  ULEA UR24, UR14, UR11, 0x7 ;  /* 0x0000000b0e187291 */ /* 0x000fe4000f8e38ff */
[----:B------:R-:W-:Y:S02]  /*3d30*/  USEL UR13, URZ, 0x1, UP2 ;  /* 0x00000001ff0d7887 */ /* 0x000fe40009000000 */
[----:B------:R-:W-:Y:S02]  /*3d40*/  USEL UR17, UR17, URZ, UP2 ;  /* 0x000000ff11117287 */ /* 0x000fe40009000000 */
[----:B------:R-:W-:Y:S02]  /*3d50*/  UIADD3 UR7, UPT, UPT, UR7, 0xa0, URZ ;  /* 0x000000a007077890 */ /* 0x000fe4000fffe0ff */
[----:B------:R-:W-:Y:S01]  /*3d60*/  @UP1 ULEA UR4, UR17, UR6, 0x3 ;  /* 0x0000000611041291 */ /* 0x000fe2000f8e18ff */
[----:B------:R-:W-:Y:S01]  /*3d70*/  LOP3.LUT R8, R8, UR13, RZ, 0x3c, !PT ;  /* 0x0000000d08087c12 */ /* 0x000fe2000f8e3cff */
[----:B------:R-:W-:Y:S01]  /*3d80*/  UMOV UR23, 0xc0004010 ;  /* 0xc000401000177882 */ /* 0x000fe20000000000 */
[----:B------:R-:W-:Y:S01]  /*3d90*/  UMOV UR25, 0xc0004010 ;  /* 0xc000401000197882 */ /* 0x000fe20000000000 */
[----:B------:R-:W-:Y:S01]  /*3da0*/  UIADD3 UR15, UPT, UPT, UR15, -0x1, URZ ;  /* 0xffffffff0f0f7890 */ /* 0x000fe2000fffe0ff */
[----:B-1----:R-:W-:Y:S01]  /*3db0*/  @P0 SHF.L.U32 R0, R8, 0x1f, RZ ;  /* 0x0000001f08000819 */ /* 0x002fe200000006ff */
[----:B------:R-:W-:Y:S03]  /*3dc0*/  UMOV UR14, UR17 ;  /* 0x00000011000e7c82 */ /* 0x000fe60008000000 */
[----:B------:R2:W4:Y:S01]  /*3dd0*/  @P0 SYNCS.PHASECHK.TRANS64.TRYWAIT P2, [UR4], R0 ;  /* 0x00000000ff0005a7 */ /* 0x0005220008041104 */
[----:B------:R2:W-:Y:S01]  /*3de0*/  UTCQMMA gdesc[UR24], gdesc[UR22], tmem[UR8], tmem[UR20], idesc[UR21], UP4 ;  /* 0x00ff1416180075ea */ /* 0x0005e2000a000308 */
[----:B------:R-:W-:Y:S01]  /*3df0*/  UPLOP3.LUT UP4, UPT, UPT, UPT, UPT, 0x80, 0x8 ;  /* 0x000000000008789c */ /* 0x000fe20003f8f070 */
[----:B------:R2:W-:Y:S01]  /*3e00*/  UTCBAR [UR7], URZ ;  /* 0x000000ff070073e9 */ /* 0x0005e200080000ff */
[----:B------:R-:W-:Y:S09]  /*3e10*/  BRA.U UP0, `(.L_x_75) ;  /* 0xfffffffd008c7547 */ /* 0x000ff2000b83ffff */
.L_x_72:
[----:B------:R-:W-:Y:S01]  /*3e20*/  UIADD3 UR18, UPT, UPT, UR18, 0x1, URZ ;  /* 0x0000000112127890 */ /* 0x000fe2000fffe0ff */
[C---:B------:R-:W-:Y:S01]  /*3e30*/  ISETP.NE.AND P0, PT, R10.reuse, 0x2, PT ;  /* 0x000000020a00780c */ /* 0x040fe20003f05270 */
[----:B------:R-:W-:Y:S02]  /*3e40*/  UIADD3 UR9, UPT, UPT, UR9, 0x1b0, URZ ;  /* 0x000001b009097890 */ /* 0x000fe4000fffe0ff */
[----:B------:R-:W-:Y:S01]  /*3e50*/  UISETP.NE.AND UP0, UPT, UR18, 0x4, UPT ;  /* 0x000000041200788c */ /* 0x000fe2000bf05270 */
[----:B-12---:R-:W-:Y:S02]  /*3e60*/  SEL R0, RZ, 0x1, P0 ;  /* 0x00000001ff007807 */ /* 0x006fe40000000000 */
[----:B------:R-:W-:Y:S01]  /*3e70*/  SEL R10, R10, RZ, P0 ;  /* 0x000000ff0a0a7207 */ /* 0x000fe20000000000 */
[----:B------:R-:W-:Y:S01]  /*3e80*/  USEL UR4, URZ, 0x1, UP0 ;  /* 0x00000001ff047887 */ /* 0x000fe20008000000 */
[----:B------:R-:W-:Y:S01]  /*3e90*/  LOP3.LUT R9, R9, R0, RZ, 0x3c, !PT ;  /* 0x0000000009097212 */ /* 0x000fe200078e3cff */
[----:B------:R-:W-:Y:S01]  /*3ea0*/  USEL UR18, UR18, URZ, UP0 ;  /* 0x000000ff12127287 */ /* 0x000fe20008000000 */
[----:B------:R1:W-:Y:S03]  /*3eb0*/  UTCBAR [UR9], URZ ;  /* 0x000000ff090073e9 */ /* 0x0003e600080000ff */
[----:B------:R-:W-:Y:S01]  /*3ec0*/  LOP3.LUT R11, R11, UR4, RZ, 0x3c, !PT ;  /* 0x000000040b0b7c12 */ /* 0x000fe2000f8e3cff */
[----:B------:R-:W-:Y:S07]  /*3ed0*/  @P1 BRA `(.L_x_76) ;  /* 0xfffffff800c41947 */ /* 0x000fee000383ffff */
[----:B------:R-:W2:Y:S01]  /*3ee0*/  S2UR UR4, SR_CgaCtaId ;  /* 0x00000000000479c3 */ /* 0x000ea20000008800 */
[----:B------:R-:W-:Y:S01]  /*3ef0*/  ELECT P0, URZ, PT ;  /* 0x0000000000ff782f */ /* 0x000fe20003800000 */
[----:B------:R-:W-:Y:S01]  /*3f00*/  IMAD.MOV.U32 R0, RZ, RZ, 0x1 ;  /* 0x00000001ff007424 */ /* 0x000fe200078e00ff */
[----:B------:R-:W-:Y:S01]  /*3f10*/  UIADD3 UR6, UPT, UPT, UR6, 0x1d0, URZ ;  /* 0x000001d006067890 */ /* 0x000fe2000fffe0ff */
[----:B------:R-:W-:Y:S01]  /*3f20*/  SHF.L.U32 R2, R11, 0x1f, RZ ;  /* 0x0000001f0b027819 */ /* 0x000fe200000006ff */
[----:B------:R-:W-:-:S03]  /*3f30*/  UMOV UR5, 0x40 ;  /* 0x0000004000057882 */ /* 0x000fc60000000000 */
[----:B------:R-:W-:Y:S01]  /*3f40*/  UVIRTCOUNT.DEALLOC.SMPOOL 0x80 ;  /* 0x000000800000784c */ /* 0x000fe20000000000 */
[----:B--2---:R-:W-:Y:S02]  /*3f50*/  ULEA UR4, UR4, UR5, 0x18 ;  /* 0x0000000504047291 */ /* 0x004fe4000f8ec0ff */
[----:B------:R-:W-:-:S07]  /*3f60*/  ULEA UR5, UR18, UR6, 0x3 ;  /* 0x0000000612057291 */ /* 0x000fce000f8e18ff */
[----:B------:R2:W-:Y:S02]  /*3f70*/  @P0 STS.U8 [UR4+0x1c], R0 ;  /* 0x00001c00ff000988 */ /* 0x0005e40008000004 */
[----:B------:R-:W3:Y:S02]  /*3f80*/  SYNCS.PHASECHK.TRANS64.TRYWAIT P0, [UR5], R2 ;  /* 0x00000002ff0075a7 */ /* 0x000ee40008001105 */
[----:B--23--:R-:W-:Y:S05]  /*3f90*/  @!P0 BRA `(.L_x_77) ;  /* 0x0000006400488947 */ /* 0x00cfea0003800000 */
.L_x_194:
[----:B------:R-:W-:-:S04]  /*3fa0*/  UIADD3 UR7, UPT, UPT, UR18, 0x1, URZ ;  /* 0x0000000112077890 */ /* 0x000fc8000fffe0ff */
[----:B------:R-:W-:-:S04]  /*3fb0*/  UISETP.NE.AND UP0, UPT, UR7, 0x4, UPT ;  /* 0x000000040700788c */ /* 0x000fc8000bf05270 */
[----:B------:R-:W-:Y:S02]  /*3fc0*/  USEL UR8, URZ, 0x1, UP0 ;  /* 0x00000001ff087887 */ /* 0x000fe40008000000 */
[----:B------:R-:W-:-:S04]  /*3fd0*/  USEL UR7, UR7, URZ, UP0 ;  /* 0x000000ff07077287 */ /* 0x000fc80008000000 */
[----:B------:R-:W-:Y:S01]  /*3fe0*/  ULEA UR5, UR7, UR6, 0x3 ;  /* 0x0000000607057291 */ /* 0x000fe2000f8e18ff */
[----:B--2---:R-:W-:-:S04]  /*3ff0*/  LOP3.LUT R2, R11, UR8, RZ, 0x3c, !PT ;  /* 0x000000080b027c12 */ /* 0x004fc8000f8e3cff */
[----:B------:R-:W-:-:S04]  /*4000*/  SHF.L.U32 R3, R2, 0x1f, RZ ;  /* 0x0000001f02037819 */ /* 0x000fc800000006ff */
[----:B------:R-:W2:Y:S02]  /*4010*/  SYNCS.PHASECHK.TRANS64.TRYWAIT P0, [UR5], R3 ;  /* 0x00000003ff0075a7 */ /* 0x000ea40008001105 */
[----:B--2---:R-:W-:Y:S05]  /*4020*/  @!P0 BRA `(.L_x_78) ;  /* 0x00000064003c8947 */ /* 0x004fea0003800000 */
.L_x_196:
[----:B------:R-:W-:-:S04]  /*4030*/  UIADD3 UR7, UPT, UPT, UR7, 0x1, URZ ;  /* 0x0000000107077890 */ /* 0x000fc8000fffe0ff */
[----:B------:R-:W-:-:S04]  /*4040*/  UISETP.NE.AND UP0, UPT, UR7, 0x4, UPT ;  /* 0x000000040700788c */ /* 0x000fc8000bf05270 */
[----:B------:R-:W-:Y:S02]  /*4050*/  USEL UR8, URZ, 0x1, UP0 ;  /* 0x00000001ff087887 */ /* 0x000fe40008000000 */
[----:B------:R-:W-:-:S04]  /*4060*/  USEL UR7, UR7, URZ, UP0 ;  /* 0x000000ff07077287 */ /* 0x000fc80008000000 */
[----:B------:R-:W-:Y:S01]  /*4070*/  ULEA UR5, UR7, UR6, 0x3 ;  /* 0x0000000607057291 */ /* 0x000fe2000f8e18ff */
[----:B------:R-:W-:-:S04]  /*4080*/  LOP3.LUT R2, R2, UR8, RZ, 0x3c, !PT ;  /* 0x0000000802027c12 */ /* 0x000fc8000f8e3cff */
[----:B--2---:R-:W-:-:S04]  /*4090*/  SHF.L.U32 R3, R2, 0x1f, RZ ;  /* 0x0000001f02037819 */ /* 0x004fc800000006ff */
[----:B------:R-:W2:Y:S02]  /*40a0*/  SYNCS.PHASECHK.TRANS64.TRYWAIT P0, [UR5], R3 ;  /* 0x00000003ff0075a7 */ /* 0x000ea40008001105 */
[----:B--2---:R-:W-:Y:S05]  /*40b0*/  @!P0 BRA `(.L_x_79) ;  /* 0x0000006400308947 */ /* 0x004fea0003800000 */
.L_x_198:
[----:B------:R-:W-:-:S04]  /*40c0*/  UIADD3 UR7, UPT, UPT, UR7, 0x1, URZ ;  /* 0x0000000107077890 */ /* 0x000fc8000fffe0ff */
[----:B------:R-:W-:-:S04]  /*40d0*/  UISETP.NE.AND UP0, UPT, UR7, 0x4, UPT ;  /* 0x000000040700788c */ /* 0x000fc8000bf05270 */
[----:B------:R-:W-:Y:S02]  /*40e0*/  USEL UR5, URZ, 0x1, UP0 ;  /* 0x00000001ff057887 */ /* 0x000fe40008000000 */
[----:B------:R-:W-:-:S04]  /*40f0*/  USEL UR7, UR7, URZ, UP0 ;  /* 0x000000ff07077287 */ /* 0x000fc80008000000 */
[----:B------:R-:W-:Y:S01]  /*4100*/  ULEA UR7, UR7, UR6, 0x3 ;  /* 0x0000000607077291 */ /* 0x000fe2000f8e18ff */
[----:B------:R-:W-:-:S04]  /*4110*/  LOP3.LUT R2, R2, UR5, RZ, 0x3c, !PT ;  /* 0x0000000502027c12 */ /* 0x000fc8000f8e3cff */
[----:B------:R-:W-:-:S04]  /*4120*/  SHF.L.U32 R2, R2, 0x1f, RZ ;  /* 0x0000001f02027819 */ /* 0x000fc800000006ff */
[----:B------:R-:W3:Y:S02]  /*4130*/  SYNCS.PHASECHK.TRANS64.TRYWAIT P0, [UR7], R2 ;  /* 0x00000002ff0075a7 */ /* 0x000ee40008001107 */
[----:B---3--:R-:W-:Y:S05]  /*4140*/  @!P0 BRA `(.L_x_80) ;  /* 0x0000006400248947 */ /* 0x008fea0003800000 */
.L_x_200:
[----:B------:R-:W-:Y:S01]  /*4150*/  NOP ;  /* 0x0000000000007918 */ /* 0x000fe20000000000 */
[----:B--2---:R-:W2:Y:S01]  /*4160*/  LDS R0, [UR4+0x14] ;  /* 0x00001404ff007984 */ /* 0x004ea20008000800 */
[----:B------:R-:W-:Y:S01]  /*4170*/  ULOP3.LUT UR6, UR19, 0xffff, URZ, 0xc0, !UPT ;  /* 0x0000ffff13067892 */ /* 0x000fe2000f8ec0ff */
[----:B------:R-:W-:Y:S01]  /*4180*/  UMOV UR8, 0xffff ;  /* 0x0000ffff00087882 */ /* 0x000fe20000000000 */
[----:B------:R-:W-:Y:S02]  /*4190*/  UMOV UR5, 0x1 ;  /* 0x0000000100057882 */ /* 0x000fe40000000000 */
[----:B------:R-:W-:-:S04]  /*41a0*/  USHF.R.U32.HI UR6, URZ, 0x5, UR6 ;  /* 0x00000005ff067899 */ /* 0x000fc80008011606 */
[----:B------:R-:W-:Y:S02]  /*41b0*/  USHF.L.U32 UR8, UR8, UR6, URZ ;  /* 0x0000000608087299 */ /* 0x000fe400080006ff */
[----:B------:R-:W-:-:S04]  /*41c0*/  USHF.L.U32 UR5, UR5, UR6, URZ ;  /* 0x0000000605057299 */ /* 0x000fc800080006ff */
[----:B--2---:R-:W-:-:S04]  /*41d0*/  LOP3.LUT R0, R0, UR8, RZ, 0xc0, !PT ;  /* 0x0000000800007c12 */ /* 0x004fc8000f8ec0ff */
[----:B------:R-:W-:-:S13]  /*41e0*/  ISETP.NE.AND P0, PT, R0, UR8, PT ;  /* 0x0000000800007c0c */ /* 0x000fda000bf05270 */
[----:B------:R-:W-:Y:S05]  /*41f0*/  @P0 BRA `(.L_x_81) ;  /* 0x0000000000580947 */ /* 0x000fea0003800000 */
[----:B------:R-:W2:Y:S02]  /*4200*/  LDS R0, [UR4+0x18] ;  /* 0x00001804ff007984 */ /* 0x000ea40008000800 */
[----:B--2---:R-:W-:-:S04]  /*4210*/  LOP3.LUT R0, R0, UR5, RZ, 0xc0, !PT ;  /* 0x0000000500007c12 */ /* 0x004fc8000f8ec0ff */
[----:B------:R-:W-:-:S13]  /*4220*/  ISETP.NE.AND P0, PT, R0, UR5, PT ;  /* 0x0000000500007c0c */ /* 0x000fda000bf05270 */
[----:B------:R-:W-:Y:S05]  /*4230*/  @P0 BRA `(.L_x_82) ;  /* 0x00000000003c0947 */ /* 0x000fea0003800000 */
[----:B------:R-:W2:Y:S01]  /*4240*/  S2R R2, SR_LANEID ;  /* 0x0000000000027919 */ /* 0x000ea20000000000 */
[----:B------:R-:W-:Y:S01]  /*4250*/  ULOP3.LUT UR8, URZ, UR8, URZ, 0x33, !UPT ;  /* 0x00000008ff087292 */ /* 0x000fe2000f8e33ff */
[----:B------:R-:W-:Y:S02]  /*4260*/  VOTEU.ANY UR7, UPT, PT ;  /* 0x0000000000077886 */ /* 0x000fe400038e0100 */
[----:B------:R-:W-:-:S03]  /*4270*/  UFLO.U32 UR7, UR7 ;  /* 0x00000007000772bd */ /* 0x000fc600080e0000 */
[----:B------:R-:W-:-:S04]  /*4280*/  IMAD.U32 R0, RZ, RZ, UR8 ;  /* 0x00000008ff007e24 */ /* 0x000fc8000f8e00ff */
[----:B------:R3:W1:Y:S02]  /*4290*/  REDUX UR6, R0 ;  /* 0x00000000000673c4 */ /* 0x0006640000000000 */
[----:B------:R1:W-:Y:S01]  /*42a0*/  UTCATOMSWS.AND URZ, UR8 ;  /* 0x0000000800ff79e3 */ /* 0x0003e20008000000 */
[----:B--2---:R-:W-:Y:S02]  /*42b0*/  ISETP.EQ.U32.AND P0, PT, R2, UR7, PT ;  /* 0x0000000702007c0c */ /* 0x004fe4000bf02070 */
[----:B---3--:R-:W-:Y:S02]  /*42c0*/  LOP3.LUT R0, RZ, UR5, RZ, 0x33, !PT ;  /* 0x00000005ff007c12 */ /* 0x008fe4000f8e33ff */
[----:B-1----:R-:W-:Y:S02]  /*42d0*/  MOV R2, UR6 ;  /* 0x0000000600027c02 */ /* 0x002fe40008000f00 */
[----:B------:R-:W1:Y:S07]  /*42e0*/  REDUX UR5, R0 ;  /* 0x00000000000573c4 */ /* 0x000e6e0000000000 */
[----:B------:R2:W-:Y:S01]  /*42f0*/  @P0 ATOMS.AND RZ, [UR4+0x14], R2 ;  /* 0x00001402ffff098c */ /* 0x0005e2000a800004 */
[----:B-1----:R-:W-:-:S05]  /*4300*/  IMAD.U32 R0, RZ, RZ, UR5 ;  /* 0x00000005ff007e24 */ /* 0x002fca000f8e00ff */
[----:B------:R2:W-:Y:S01]  /*4310*/  @P0 ATOMS.AND RZ, [UR4+0x18], R0 ;  /* 0x00001800ffff098c */ /* 0x0005e2000a800004 */
[----:B------:R-:W-:Y:S05]  /*4320*/  BRA `(.L_x_83) ;  /* 0x0000000000147947 */ /* 0x000fea0003800000 */
.L_x_82:
[----:B------:R-:W-:Y:S02]  /*4330*/  MOV R2, 0x4350 ;  /* 0x0000435000027802 */ /* 0x000fe40000000f00 */
[----:B-1--45:R-:W-:Y:S05]  /*4340*/  CALL.REL.NOINC `($__internal_0_$__cuda_sm10x_tcgen05_guardrail_trap_col_being_dealloced_not_returned_by_alloc) ;  /* 0x0000006800087944 */ /* 0x032fea0003c00000 */
[----:B------:R-:W-:Y:S05]  /*4350*/  BRA `(.L_x_83) ;  /* 0x0000000000087947 */ /* 0x000fea0003800000 */
.L_x_81:
[----:B------:R-:W-:Y:S02]  /*4360*/  MOV R2, 0x4380 ;  /* 0x0000438000027802 */ /* 0x000fe40000000f00 */
[----:B-1--45:R-:W-:Y:S05]  /*4370*/  CALL.REL.NOINC `($__internal_2_$__cuda_sm10x_tcgen05_guardrail_trap_unallocated_columns_being_dealloced) ;  /* 0x0000006800147944 */ /* 0x032fea0003c00000 */
.L_x_83:
[----:B------:R-:W-:Y:S01]  /*4380*/  NOP ;  /* 0x0000000000007918 */ /* 0x000fe20000000000 */
[----:B------:R-:W-:Y:S05]  /*4390*/  EXIT ;  /* 0x000000000000794d */ /* 0x000fea0003800000 */
.L_x_65:
[----:B------:R-:W-:-:S09]  /*43a0*/  UISETP.NE.OR UP2, UPT, UR8, 0x3, !UP2 ;  /* 0x000000030800788c */ /* 0x000fd2000d745670 */
[----:B------:R-:W-:Y:S05]  /*43b0*/  BRA.U UP2, `(.L_x_84) ;  /* 0x0000001102087547 */ /* 0x000fea000b800000 */
[----:B------:R-:W1:Y:S01]  /*43c0*/  LDC R0, c[0x0][0xb30] ;  /* 0x0002cc00ff007b82 */ /* 0x000e620000000800 */
[----:B------:R-:W2:Y:S01]  /*43d0*/  LDCU.64 UR8, c[0x0][0x888] ;  /* 0x00011100ff0877ac */ /* 0x000ea20008000a00 */
[----:B------:R-:W-:Y:S02]  /*43e0*/  HFMA2 R27, -RZ, RZ, 0, 0 ;  /* 0x00000000ff1b7431 */ /* 0x000fe400000001ff */
[----:B------:R-:W-:Y:S01]  /*43f0*/  IMAD.MOV.U32 R29, RZ, RZ, 0x1 ;  /* 0x00000001ff1d7424 */ /* 0x000fe200078e00ff */
[----:B------:R-:W-:Y:S01]  /*4400*/  MOV R25, 0x1000 ;  /* 0x0000100000197802 */ /* 0x000fe20000000f00 */
[----:B------:R-:W4:Y:S01]  /*4410*/  LDCU.64 UR4, c[0x0][0x890] ;  /* 0x00011200ff0477ac */ /* 0x000f220008000a00 */
[----:B------:R-:W-:Y:S01]  /*4420*/  IMAD.MOV.U32 R28, RZ, RZ, RZ ;  /* 0x000000ffff1c7224 */ /* 0x000fe200078e00ff */
[----:B------:R-:W3:Y:S01]  /*4430*/  LDC R24, c[0x0][0x370] ;  /* 0x0000dc00ff187b82 */ /* 0x000ee20000000800 */
[----:B------:R-:W-:Y:S01]  /*4440*/  UMOV UR7, 0x400 ;  /* 0x0000040000077882 */ /* 0x000fe20000000000 */
[----:B------:R-:W-:-:S02]  /*4450*/  UPLOP3.LUT UP1, UPT, UPT, UPT, UPT, 0x40, 0x4 ;  /* 0x000000000004789c */ /* 0x000fc40003f2e870 */
[----:B------:R-:W-:-:S04]  /*4460*/  ULEA UR7, UR37, UR7, 0x18 ;  /* 0x0000000725077291 */ /* 0x000fc8000f8ec0ff */
[----:B------:R-:W3:Y:S01]  /*4470*/  LDC R3, c[0x0][0xb0c] ;  /* 0x0002c300ff037b82 */ /* 0x000ee20000000800 */
[----:B------:R-:W-:Y:S02]  /*4480*/  UIADD3 UR13, UPT, UPT, UR7, 0x158, URZ ;  /* 0x00000158070d7890 */ /* 0x000fe4000fffe0ff */
[----:B--2---:R-:W-:Y:S02]  /*4490*/  UISETP.NE.U32.AND UP2, UPT, UR8, URZ, UPT ;  /* 0x000000ff0800728c */ /* 0x004fe4000bf45070 */
[----:B------:R-:W-:Y:S02]  /*44a0*/  UIADD3 UR33, UPT, UPT, UR7, 0x140, URZ ;  /* 0x0000014007217890 */ /* 0x000fe4000fffe0ff */
[----:B----4-:R-:W-:Y:S01]  /*44b0*/  UISETP.NE.U32.AND UP3, UPT, UR4, URZ, UPT ;  /* 0x000000ff0400728c */ /* 0x010fe2000bf65070 */
[----:B------:R-:W2:Y:S01]  /*44c0*/  LDC R18, c[0x0][0xb20] ;  /* 0x0002c800ff127b82 */ /* 0x000ea20000000800 */
[----:B-1----:R-:W-:Y:S01]  /*44d0*/  ISETP.NE.AND P1, PT, R0, 0x1, PT ;  /* 0x000000010000780c */ /* 0x002fe20003f25270 */
[----:B------:R-:W-:-:S02]  /*44e0*/  UISETP.NE.AND.EX UP2, UPT, UR9, URZ, UPT, UP2 ;  /* 0x000000ff0900728c */ /* 0x000fc4000bf45320 */
[----:B------:R-:W-:Y:S02]  /*44f0*/  UIADD3 UR25, UPT, UPT, UR7, 0x148, URZ ;  /* 0x0000014807197890 */ /* 0x000fe4000fffe0ff */
[----:B------:R-:W-:Y:S02]  /*4500*/  UIADD3 UR17, UPT, UPT, UR7, 0x150, URZ ;  /* 0x0000015007117890 */ /* 0x000fe4000fffe0ff */
[----:B------:R-:W1:Y:S01]  /*4510*/  LDC.64 R30, c[0x0][0x348] ;  /* 0x0000d200ff1e7b82 */ /* 0x000e620000000a00 */
[----:B------:R-:W-:Y:S02]  /*4520*/  UPRMT UR13, UR37, 0x654, UR13 ;  /* 0x00000654250d7896 */ /* 0x000fe4000800000d */
[----:B------:R-:W-:-:S05]  /*4530*/  UISETP.NE.AND.EX UP3, UPT, UR5, URZ, UPT, UP3 ;  /* 0x000000ff0500728c */ /* 0x000fca000bf65330 */
[----:B------:R-:W4:Y:S08]  /*4540*/  LDC.64 R16, c[0x0][0xb10] ;  /* 0x0002c400ff107b82 */ /* 0x000f300000000a00 */
[----:B------:R-:W1:Y:S08]  /*4550*/  LDC.64 R6, c[0x0][0xb18] ;  /* 0x0002c600ff067b82 */ /* 0x000e700000000a00 */
[----:B------:R-:W1:Y:S08]  /*4560*/  LDC.64 R4, c[0x0][0xb28] ;  /* 0x0002ca00ff047b82 */ /* 0x000e700000000a00 */
[----:B--23--:R-:W1:Y:S02]  /*4570*/  LDC R19, c[0x0][0x374] ;  /* 0x0000dd00ff137b82 */ /* 0x00ce640000000800 */
.L_x_95:
[C---:B------:R-:W-:Y:S02]  /*4580*/  LEA R0, R28.reuse, UR7, 0x3 ;  /* 0x000000071c007c11 */ /* 0x040fe4000f8e18ff */
[----:B------:R-:W-:Y:S02]  /*4590*/  SHF.L.U32 R2, R27, 0x1f, RZ ;  /* 0x0000001f1b027819 */ /* 0x000fe400000006ff */
[----:B------:R-:W-:Y:S02]  /*45a0*/  LEA R20, R28, UR7, 0x4 ;  /* 0x000000071c147c11 */ /* 0x000fe4000f8e20ff */
[----:B--2---:R-:W2:Y:S02]  /*45b0*/  SYNCS.PHASECHK.TRANS64.TRYWAIT P0, [R0+URZ+0x190], R2 ;  /* 0x00019002000075a7 */ /* 0x004ea400080011ff */
[----:B--2---:R-:W-:Y:S05]  /*45c0*/  @!P0 BRA `(.L_x_85) ;  /* 0x00000060001c8947 */ /* 0x004fea0003800000 */
.L_x_201:
[----:B------:R-:W-:Y:S01]  /*45d0*/  ISETP.GE.AND P0, PT, R40, 0x1, PT ;  /* 0x000000012800780c */ /* 0x000fe20003f06270 */
[----:B------:R-:W3:Y:S01]  /*45e0*/  LDS.128 R20, [R20+0x220] ;  /* 0x0002200014147984 */ /* 0x000ee20000000c00 */
[----:B--2---:R-:W-:Y:S01]  /*45f0*/  VIADD R0, R0, 0x1a0 ;  /* 0x000001a000007836 */ /* 0x004fe20000000000 */
[----:B------:R-:W-:Y:S01]  /*4600*/  @!PT LDS RZ, [RZ] ;  /* 0x00000000fffff984 */ /* 0x000fe20000000800 */
[----:B------:R-:W-:Y:S01]  /*4610*/  @!PT LDS RZ, [RZ] ;  /* 0x00000000fffff984 */ /* 0x000fe20000000800 */
[----:B------:R-:W-:Y:S01]  /*4620*/  @!PT LDS RZ, [RZ] ;  /* 0x00000000fffff984 */ /* 0x000fe20000000800 */
[----:B------:R-:W-:Y:S01]  /*4630*/  @!PT LDS RZ, [RZ] ;  /* 0x00000000fffff984 */ /* 0x000fe20000000800 */
[----:B------:R2:W-:Y:S06]  /*4640*/  MEMBAR.ALL.CTA ;  /* 0x0000000000007992 */ /* 0x0005ec0000008000 */
[----:B--2---:R-:W2:Y:S01]  /*4650*/  FENCE.VIEW.ASYNC.S ;  /* 0x00000000000073c6 */ /* 0x004ea20000000000 */
[----:B------:R-:W-:Y:S04]  /*4660*/  PRMT R0, RZ, 0x654, R0 ;  /* 0x00000654ff007816 */ /* 0x000fe80000000000 */
[----:B--2---:R2:W-:Y:S01]  /*4670*/  SYNCS.ARRIVE.TRANS64.RED.A1T0 RZ, [R0+URZ], RZ ;  /* 0x000000ff00ff79a7 */ /* 0x0045e200081004ff */
[----:B---3--:R-:W-:Y:S11]  /*4680*/  LOP3.LUT P3, RZ, R22, 0x1, RZ, 0xc0, !PT ;  /* 0x0000000116ff7812 */ /* 0x008ff6000786c0ff */
[----:B------:R-:W-:Y:S02]  /*4690*/  @!UPT UIADD3 URZ, UPT, UPT, URZ, URZ, URZ ;  /* 0x000000fffffff290 */ /* 0x000fe4000fffe0ff */
[----:B------:R-:W-:Y:S02]  /*46a0*/  @P3 MOV R11, R20 ;  /* 0x00000014000b3202 */ /* 0x000fe40000000f00 */
[----:B------:R-:W-:Y:S01]  /*46b0*/  @P3 LOP3.LUT R10, R21, 0xffff, RZ, 0xc0, !PT ;  /* 0x0000ffff150a3812 */ /* 0x000fe200078ec0ff */
[----:B--2---:R-:W-:Y:S06]  /*46c0*/  @!P0 BRA `(.L_x_86) ;  /* 0x0000000000a48947 */ /* 0x004fec0003800000 */
[-C--:B-1----:R-:W-:Y:S01]  /*46d0*/  IMAD.HI.U32 R0, R19, R7.reuse, RZ ;  /* 0x0000000713007227 */ /* 0x082fe200078e00ff */
[----:B------:R-:W-:Y:S02]  /*46e0*/  ISETP.NE.AND P0, PT, R6, 0x1, PT ;  /* 0x000000010600780c */ /* 0x000fe40003f05270 */
[----:B------:R-:W-:Y:S01]  /*46f0*/  ISETP.NE.AND P2, PT, R40, 0x1, PT ;  /* 0x000000012800780c */ /* 0x000fe20003f45270 */
[----:B----4-:R-:W-:Y:S01]  /*4700*/  IMAD.HI.U32 R9, R24, R16, RZ ;  /* 0x0000001018097227 */ /* 0x010fe200078e00ff */
[----:B------:R-:W-:Y:S02]  /*4710*/  SHF.R.U32.HI R0, RZ, R18, R0 ;  /* 0x00000012ff007219 */ /* 0x000fe40000011600 */
[----:B------:R-:W-:Y:S01]  /*4720*/  ISETP.NE.AND P4, PT, R3, 0x1, PT ;  /* 0x000000010300780c */ /* 0x000fe20003f85270 */
[----:B------:R-:W-:Y:S01]  /*4730*/  IMAD.HI.U32 R13, R10, R7, RZ ;  /* 0x000000070a0d7227 */ /* 0x000fe200078e00ff */
[----:B------:R-:W-:Y:S02]  /*4740*/  SHF.R.U32.HI R9, RZ, R17, R9 ;  /* 0x00000011ff097219 */ /* 0x000fe40000011609 */
[----:B------:R-:W-:Y:S01]  /*4750*/  SEL R0, R19, R0, !P0 ;  /* 0x0000000013007207 */ /* 0x000fe20004000000 */
[----:B------:R-:W-:Y:S01]  /*4760*/  IMAD.HI.U32 R12, R11, R16, RZ ;  /* 0x000000100b0c7227 */ /* 0x000fe200078e00ff */
[----:B------:R-:W-:Y:S03]  /*4770*/  SEL R9, R24, R9, !P4 ;  /* 0x0000000918097207 */ /* 0x000fe60006000000 */
[-C--:B------:R-:W-:Y:S01]  /*4780*/  IMAD.HI.U32 R8, R0, R4.reuse, RZ ;  /* 0x0000000400087227 */ /* 0x080fe200078e00ff */
[----:B------:R-:W-:Y:S03]  /*4790*/  SHF.R.U32.HI R12, RZ, R17, R12 ;  /* 0x00000011ff0c7219 */ /* 0x000fe6000001160c */
[----:B------:R-:W-:Y:S01]  /*47a0*/  IMAD.HI.U32 R2, R9, R4, RZ ;  /* 0x0000000409027227 */ /* 0x000fe200078e00ff */
[-C--:B------:R-:W-:Y:S02]  /*47b0*/  @P2 SHF.R.U32.HI R0, RZ, R5.reuse, R8 ;  /* 0x00000005ff002219 */ /* 0x080fe40000011608 */
[----:B------:R-:W-:Y:S02]  /*47c0*/  SHF.R.U32.HI R8, RZ, R18, R13 ;  /* 0x00000012ff087219 */ /* 0x000fe4000001160d */
[----:B------:R-:W-:Y:S01]  /*47d0*/  @P2 SHF.R.U32.HI R9, RZ, R5, R2 ;  /* 0x00000005ff092219 */ /* 0x000fe20000011602 */
[----:B------:R-:W-:Y:S01]  /*47e0*/  IMAD R0, R40, R0, RZ ;  /* 0x0000000028007224 */ /* 0x000fe200078e02ff */
[----:B------:R-:W-:Y:S02]  /*47f0*/  SEL R8, R10, R8, !P0 ;  /* 0x000000080a087207 */ /* 0x000fe40004000000 */
[----:B------:R-:W-:Y:S01]  /*4800*/  SEL R2, R11, R12, !P4 ;  /* 0x0000000c0b027207 */ /* 0x000fe20006000000 */
[----:B------:R-:W-:Y:S01]  /*4810*/  IMAD R12, R40, R9, RZ ;  /* 0x00000009280c7224 */ /* 0x000fe200078e02ff */
[C---:B------:R-:W-:Y:S01]  /*4820*/  ISETP.GE.AND P0, PT, R8.reuse, R0, PT ;  /* 0x000000000800720c */ /* 0x040fe20003f06270 */
[----:B------:R-:W-:Y:S03]  /*4830*/  IMAD.HI.U32 R0, R8, R4, RZ ;  /* 0x0000000408007227 */ /* 0x000fe600078e00ff */
[----:B------:R-:W-:Y:S02]  /*4840*/  ISETP.GE.OR P0, PT, R2, R12, P0 ;  /* 0x0000000c0200720c */ /* 0x000fe40000706670 */
[-C--:B------:R-:W-:Y:S04]  /*4850*/  SHF.R.U32.HI R0, RZ, R5.reuse, R0 ;  /* 0x00000005ff007219 */ /* 0x080fe80000011600 */
[----:B------:R-:W-:Y:S05]  /*4860*/  SEL R13, R8, R0, !P2 ;  /* 0x00000000080d7207 */ /* 0x000fea0005000000 */
[----:B------:R-:W-:Y:S02]  /*4870*/  IMAD.MOV R12, RZ, RZ, -R13 ;  /* 0x000000ffff0c7224 */ /* 0x000fe400078e0a0d */
[----:B------:R-:W-:Y:S04]  /*4880*/  @!P0 IMAD.HI.U32 R0, R2, R4, RZ ;  /* 0x0000000402008227 */ /* 0x000fe800078e00ff */
[----:B------:R-:W-:Y:S01]  /*4890*/  IMAD R12, R40, R12, R8 ;  /* 0x0000000c280c7224 */ /* 0x000fe200078e0208 */
[----:B------:R-:W-:Y:S04]  /*48a0*/  @!P0 SHF.R.U32.HI R0, RZ, R5, R0 ;  /* 0x00000005ff008219 */ /* 0x000fe80000011600 */
[----:B------:R-:W-:Y:S04]  /*48b0*/  @!P0 SEL R0, R2, R0, !P2 ;  /* 0x0000000002008207 */ /* 0x000fe80005000000 */
[----:B------:R-:W-:Y:S01]  /*48c0*/  @!P0 IADD3 R13, PT, PT, R13, -R0, RZ ;  /* 0x800000000d0d8210 */ /* 0x000fe20007ffe0ff */
[----:B------:R-:W-:Y:S01]  /*48d0*/  @!P0 IMAD R0, R9, R12, R0 ;  /* 0x0000000c09008224 */ /* 0x000fe200078e0200 */
[----:B------:R-:W-:Y:S01]  /*48e0*/  IADD3 R9, PT, PT, -R8, RZ, RZ ;  /* 0x000000ff08097210 */ /* 0x000fe20007ffe1ff */
[--C-:B------:R-:W-:Y:S02]  /*48f0*/  IMAD.MOV R12, RZ, RZ, -R2.reuse ;  /* 0x000000ffff0c7224 */ /* 0x100fe400078e0a02 */
[----:B------:R-:W-:Y:S02]  /*4900*/  @!P0 IMAD R8, R13, R40, R2 ;  /* 0x000000280d088224 */ /* 0x000fe400078e0202 */
[----:B------:R-:W-:Y:S02]  /*4910*/  @!P0 IMAD.MOV.U32 R2, RZ, RZ, R0 ;  /* 0x000000ffff028224 */ /* 0x000fe400078e0000 */
[----:B------:R-:W-:Y:S02]  /*4920*/  IMAD R11, R3, R12, R11 ;  /* 0x0000000c030b7224 */ /* 0x000fe400078e020b */
[----:B------:R-:W-:Y:S02]  /*4930*/  IMAD R10, R6, R9, R10 ;  /* 0x00000009060a7224 */ /* 0x000fe400078e020a */
[----:B------:R-:W-:Y:S02]  /*4940*/  IMAD R11, R2, R3, R11 ;  /* 0x00000003020b7224 */ /* 0x000fe400078e020b */
[----:B------:R-:W-:Y:S02]  /*4950*/  IMAD R10, R8, R6, R10 ;  /* 0x00000006080a7224 */ /* 0x000fe400078e020a */
.L_x_86:
[----:B------:R-:W-:Y:S05]  /*4960*/  BRA.U UP1, `(.L_x_87) ;  /* 0x0000000101107547 */ /* 0x000fea000b800000 */
[----:B------:R-:W-:Y:S04]  /*4970*/  MOV R2, UR6 ;  /* 0x0000000600027c02 */ /* 0x000fe80008000f00 */
[----:B------:R-:W-:Y:S04]  /*4980*/  SHF.L.U32 R2, R2, 0x1f, RZ ;  /* 0x0000001f02027819 */ /* 0x000fe800000006ff */
[----:B------:R-:W2:Y:S02]  /*4990*/  SYNCS.PHASECHK.TRANS64.TRYWAIT P0, [UR7+0x188], R2 ;  /* 0x00018802ff0075a7 */ /* 0x000ea40008001107 */
[----:B--2---:R-:W-:Y:S05]  /*49a0*/  @!P0 BRA `(.L_x_88) ;  /* 0x0000005c00388947 */ /* 0x004fea0003800000 */
.L_x_87:
[----:B------:R-:W-:Y:S02]  /*49b0*/  R2UR UR35, R15 ;  /* 0x000000000f2372ca */ /* 0x000fe400000e0000 */
[----:B------:R-:W-:Y:S02]  /*49c0*/  R2UR UR34, R14 ;  /* 0x000000000e2272ca */ /* 0x000fe400000e0000 */
[----:B------:R-:W-:Y:S02]  /*49d0*/  ISETP.NE.U32.AND P2, PT, RZ, UR4, PT ;  /* 0x00000004ff007c0c */ /* 0x000fe4000bf45070 */
[----:B------:R-:W-:Y:S02]  /*49e0*/  SHF.L.U32 R14, R29, 0x1f, RZ ;  /* 0x0000001f1d0e7819 */ /* 0x000fe400000006ff */
[----:B------:R-:W-:Y:S05]  /*49f0*/  ISETP.NE.AND.EX P2, PT, RZ, UR5, PT, P2 ;  /* 0x00000005ff007c0c */ /* 0x000fea000bf45320 */
[----:B------:R-:W-:Y:S02]  /*4a00*/  USHF.L.U32 UR35, UR35, 0x6, URZ ;  /* 0x0000000623237899 */ /* 0x000fe400080006ff */
[----:B------:R-:W-:Y:S01]  /*4a10*/  USHF.L.U32 UR34, UR34, 0x8, URZ ;  /* 0x0000000822227899 */ /* 0x000fe200080006ff */
[----:B------:R-:W-:Y:S11]  /*4a20*/  BRA.U !UP3, `(.L_x_89) ;  /* 0x000000010b347547 */ /* 0x000ff6000b800000 */
[----:B------:R-:W-:Y:S01]  /*4a30*/  UPLOP3.LUT UP0, UPT, UPT, UPT, UP2, 0x80, 0x8 ;  /* 0x000000000008789c */ /* 0x000fe20003f0f020 */
[----:B--2---:R-:W-:Y:S02]  /*4a40*/  HFMA2 R0, -RZ, RZ, 0, 5.9604644775390625e-08 ;  /* 0x00000001ff007431 */ /* 0x004fe400000001ff */
[----:B------:R-:W-:Y:S03]  /*4a50*/  IMAD.MOV.U32 R96, RZ, RZ, 0x1 ;  /* 0x00000001ff607424 */ /* 0x000fe600078e00ff */
[----:B------:R-:W-:Y:S05]  /*4a60*/  PLOP3.LUT P0, PT, PT, PT, UP0, 0x80, 0x8 ;  /* 0x000000000008781c */ /* 0x000fea0003f0f008 */
[----:B------:R-:W2:Y:S01]  /*4a70*/  @UP0 LDCU.64 UR10, c[0x0][0x888] ;  /* 0x00011100ff0a07ac */ /* 0x000ea20008000a00 */
[----:B------:R-:W-:Y:S07]  /*4a80*/  @UP0 UIMAD UR8, UR36, UR4, URZ ;  /* 0x00000004240802a4 */ /* 0x000fee000f8e02ff */
[----:B------:R-:W-:Y:S01]  /*4a90*/  @!P0 PRMT R96, R0, 0x7610, R96 ;  /* 0x0000761000608816 */ /* 0x000fe20000000060 */
[----:B--2---:R-:W-:Y:S03]  /*4aa0*/  @UP0 UIMAD.WIDE UR10, UR8, 0x4, UR10 ;  /* 0x00000004080a08a5 */ /* 0x004fe6000f8e020a */
[----:B------:R-:W2:Y:S03]  /*4ab0*/  @!UP0 LDCU UR8, c[0x0][0x880] ;  /* 0x00011000ff0887ac */ /* 0x000ea60008000800 */
[----:B------:R-:W-:Y:S01]  /*4ac0*/  IMAD.U32 R8, RZ, RZ, UR10 ;  /* 0x0000000aff087e24 */ /* 0x000fe2000f8e00ff */
[----:B------:R-:W-:Y:S05]  /*4ad0*/  MOV R9, UR11 ;  /* 0x0000000b00097c02 */ /* 0x000fea0008000f00 */
[----:B-----5:R3:W5:Y:S02]  /*4ae0*/  @P0 LDG.E R49, desc[UR46][R8.64] ;  /* 0x0000002e08310981 */ /* 0x020764000c1e1900 */
[----:B--23--:R-:W-:Y:S07]  /*4af0*/  @!P0 IMAD.U32 R49, RZ, RZ, UR8 ;  /* 0x00000008ff318e24 */ /* 0x00cfee000f8e00ff */
.L_x_89:
[----:B-----5:R-:W-:Y:S01]  /*4b00*/  @!P2 FSETP.EQ.AND P0, PT, R49, RZ, PT ;  /* 0x000000ff3100a20b */ /* 0x020fe20003f02000 */
[----:B------:R-:W-:Y:S01]  /*4b10*/  @!UPT UIADD3 URZ, UPT, UPT, URZ, URZ, URZ ;  /* 0x000000fffffff290 */ /* 0x000fe2000fffe0ff */
[----:B------:R-:W-:Y:S11]  /*4b20*/  @!P2 BRA `(.L_x_90) ;  /* 0x000000000014a947 */ /* 0x000ff60003800000 */
[----:B------:R-:W-:Y:S02]  /*4b30*/  LOP3.LUT P2, RZ, R96, 0xff, RZ, 0xc0, !PT ;  /* 0x000000ff60ff7812 */ /* 0x000fe4000784c0ff */
[----:B------:R-:W-:Y:S04]  /*4b40*/  PLOP3.LUT P0, PT, PT, PT, UP0, 0x80, 0x8 ;  /* 0x000000000008781c */ /* 0x000fe80003f0f008 */
[----:B------:R-:W-:Y:S07]  /*4b50*/  PLOP3.LUT P0, PT, P0, PT, PT, 0x8, 0x80 ;  /* 0x000000000080781c */ /* 0x000fee000070e170 */
[----:B------:R-:W-:Y:S11]  /*4b60*/  @P2 FSETP.EQ.AND P0, PT, R49, RZ, PT ;  /* 0x000000ff3100220b */ /* 0x000ff60003f02000 */
[----:B------:R-:W-:Y:S02]  /*4b70*/  @!UPT UIADD3 URZ, UPT, UPT, URZ, URZ, URZ ;  /* 0x000000fffffff290 */ /* 0x000fe4000fffe0ff */
.L_x_90:
[----:B------:R-:W3:Y:S01]  /*4b80*/  SYNCS.PHASECHK.TRANS64.TRYWAIT P2, [UR7+0x160], R14 ;  /* 0x0001600eff0075a7 */ /* 0x000ee20008041107 */
[----:B------:R-:W-:Y:S04]  /*4b90*/  ELECT P4, URZ, PT ;  /* 0x0000000000ff782f */ /* 0x000fe80003880000 */
[----:B------:R-:W-:Y:S11]  /*4ba0*/  PLOP3.LUT P4, PT, P0, P4, PT, 0xf2, 0x2f ;  /* 0x00000000002f781c */ /* 0x000ff60000789e72 */
[----:B------:R-:W-:Y:S02]  /*4bb0*/  @!UPT UIADD3 URZ, UPT, UPT, URZ, URZ, URZ ;  /* 0x000000fffffff290 */ /* 0x000fe4000fffe0ff */
[----:B-1----:R-:W-:Y:S05]  /*4bc0*/  @!P4 IADD3 R8, P0, PT, R30, 0x580, RZ ;  /* 0x000005801e08c810 */ /* 0x002fea0007f1e0ff */
[----:B--2---:R-:W-:Y:S01]  /*4bd0*/  @!P4 IMAD.X R2, RZ, RZ, R31, P0 ;  /* 0x000000ffff02c224 */ /* 0x004fe200000e061f */
[----:B---3--:R-:W-:Y:S07]  /*4be0*/  @!P2 BRA `(.L_x_91) ;  /* 0x0000005800c0a947 */ /* 0x008fee0003800000 */
.L_x_204:
[----:B------:R-:W-:Y:S01]  /*4bf0*/  @!P4 R2UR UR8, R2 ;  /* 0x000000000208c2ca */ /* 0x000fe200000e0000 */
[----:B------:R-:W-:Y:S01]  /*4c00*/  VOTEU.ALL UP1, P4 ;  /* 0x0000000000ff7886 */ /* 0x000fe20002020000 */
[----:B------:R-:W-:Y:S01]  /*4c10*/  @!P4 R2UR UR9, R8 ;  /* 0x000000000809c2ca */ /* 0x000fe200000e0000 */
[----:B-1----:R-:W-:Y:S01]  /*4c20*/  @!P4 IMAD.MOV.U32 R0, RZ, RZ, 0x1000 ;  /* 0x00001000ff00c424 */ /* 0x002fe200078e00ff */
[----:B------:R-:W-:Y:S01]  /*4c30*/  UMOV UR10, 0x0 ;  /* 0x00000000000a7882 */ /* 0x000fe20000000000 */
[----:B------:R-:W-:Y:S01]  /*4c40*/  UMOV UR11, 0x10000000 ;  /* 0x10000000000b7882 */ /* 0x000fe20000000000 */
[----:B------:R-:W-:Y:S01]  /*4c50*/  @!UP1 UIADD3 UR32, UPT, UPT, UR7, 0x400, URZ ;  /* 0x0000040007209890 */ /* 0x000fe2000fffe0ff */
[----:B------:R-:W-:Y:S06]  /*4c60*/  VOTEU.ALL UP1, P4 ;  /* 0x0000000000ff7886 */ /* 0x000fec0002020000 */
[----:B------:R-:W-:Y:S01]  /*4c70*/  IMAD.U32 R9, RZ, RZ, UR8 ;  /* 0x00000008ff097e24 */ /* 0x000fe2000f8e00ff */
[----:B------:R-:W-:Y:S01]  /*4c80*/  UPRMT UR8, UR37, 0x654, UR33 ;  /* 0x0000065425087896 */ /* 0x000fe20008000021 */
[----:B------:R-:W-:Y:S03]  /*4c90*/  IMAD.U32 R8, RZ, RZ, UR9 ;  /* 0x00000009ff087e24 */ /* 0x000fe6000f8e00ff */
[----:B------:R-:W-:Y:S02]  /*4ca0*/  @!P4 R2UR UR15, R9 ;  /* 0x00000000090fc2ca */ /* 0x000fe400000e0000 */
[----:B------:R-:W-:Y:S02]  /*4cb0*/  @!P4 R2UR UR14, R8 ;  /* 0x00000000080ec2ca */ /* 0x000fe400000e0000 */
[----:B------:R-:W-:Y:S05]  /*4cc0*/  @!P4 IADD3 R8, P0, PT, R30, 0x580, RZ ;  /* 0x000005801e08c810 */ /* 0x000fea0007f1e0ff */
[----:B------:R-:W-:Y:S06]  /*4cd0*/  @!P4 IMAD.X R2, RZ, RZ, R31, P0 ;  /* 0x000000ffff02c224 */ /* 0x000fec00000e061f */
[----:B------:R1:W-:Y:S01]  /*4ce0*/  @!UP1 UTMALDG.3D [UR32], [UR14], desc[UR10] ;  /* 0x00000a200e0095b4 */ /* 0x0003e20008011000 */
[----:B------:R1:W-:Y:S01]  /*4cf0*/  @!P4 SYNCS.ARRIVE.TRANS64.RED.A0TR RZ, [UR7+0x140], R0 ;  /* 0x00014000ffffc9a7 */ /* 0x0003e20008300407 */
[----:B------:R-:W-:Y:S01]  /*4d00*/  SYNCS.ARRIVE.TRANS64.RED.A1T0 RZ, [UR8], RZ ;  /* 0x000000ffffff79a7 */ /* 0x000fe20008100408 */
[----:B------:R-:W2:Y:S02]  /*4d10*/  SYNCS.PHASECHK.TRANS64.TRYWAIT P2, [UR7+0x168], R14 ;  /* 0x0001680eff0075a7 */ /* 0x000ea40008041107 */
[----:B-12---:R-:W-:Y:S05]  /*4d20*/  @!P2 BRA `(.L_x_92) ;  /* 0x000000580088a947 */ /* 0x006fea0003800000 */
.L_x_206:
[----:B------:R-:W-:Y:S01]  /*4d30*/  @!P4 R2UR UR8, R2 ;  /* 0x000000000208c2ca */ /* 0x000fe200000e0000 */
[----:B------:R-:W-:Y:S01]  /*4d40*/  VOTEU.ALL UP1, P4 ;  /* 0x0000000000ff7886 */ /* 0x000fe20002020000 */
[----:B------:R-:W-:Y:S01]  /*4d50*/  @!P4 R2UR UR9, R8 ;  /* 0x000000000809c2ca */ /* 0x000fe200000e0000 */
[----:B-1----:R-:W-:Y:S01]  /*4d60*/  @!P4 IMAD.MOV.U32 R0, RZ, RZ, 0x1000 ;  /* 0x00001000ff00c424 */ /* 0x002fe200078e00ff */
[----:B------:R-:W-:Y:S01]  /*4d70*/  UMOV UR10, 0x0 ;  /* 0x00000000000a7882 */ /* 0x000fe20000000000 */
[----:B------:R-:W-:Y:S01]  /*4d80*/  UMOV UR11, 0x10000000 ;  /* 0x10000000000b7882 */ /* 0x000fe20000000000 */
[----:B------:R-:W-:Y:S02]  /*4d90*/  @!UP1 UIADD3 UR26, UPT, UPT, UR34, 0x40, URZ ;  /* 0x00000040221a9890 */ /* 0x000fe4000fffe0ff */
[----:B------:R-:W-:Y:S01]  /*4da0*/  @!UP1 UIADD3 UR24, UPT, UPT, UR7, 0x1400, URZ ;  /* 0x0000140007189890 */ /* 0x000fe2000fffe0ff */
[----:B------:R-:W-:Y:S01]  /*4db0*/  VOTEU.ALL UP1, P4 ;  /* 0x0000000000ff7886 */ /* 0x000fe20002020000 */
[----:B------:R-:W-:Y:S01]  /*4dc0*/  UMOV UR27, UR35 ;  /* 0x00000023001b7c82 */ /* 0x000fe20008000000 */
[----:B------:R-:W-:Y:S02]  /*4dd0*/  UMOV UR28, UR36 ;  /* 0x00000024001c7c82 */ /* 0x000fe40008000000 */
        /* <DEDUP_REMOVED lines=12> */
.L_x_208:
[----:B------:R-:W2:Y:S01]  /*4ea0*/  LDC.64 R12, c[0x0][0xb18] ;  /* 0x0002c600ff0c7b82 */ /* 0x000ea20000000a00 */
[----:B------:R-:W-:Y:S01]  /*4eb0*/  @!P4 R2UR UR8, R2 ;  /* 0x000000000208c2ca */ /* 0x000fe200000e0000 */
[----:B------:R-:W-:Y:S01]  /*4ec0*/  VOTEU.ALL UP1, P4 ;  /* 0x0000000000ff7886 */ /* 0x000fe20002020000 */
[----:B------:R-:W-:Y:S01]  /*4ed0*/  @!P4 R2UR UR9, R8 ;  /* 0x000000000809c2ca */ /* 0x000fe200000e0000 */
[----:B-1----:R-:W-:Y:S01]  /*4ee0*/  @!P4 IMAD.MOV.U32 R0, RZ, RZ, 0x1000 ;  /* 0x00001000ff00c424 */ /* 0x002fe200078e00ff */
[----:B------:R-:W-:Y:S03]  /*4ef0*/  UMOV UR10, 0x0 ;  /* 0x00000000000a7882 */ /* 0x000fe60000000000 */
[----:B------:R-:W1:Y:S01]  /*4f00*/  @!P1 LDC R2, c[0x0][0xb0c] ;  /* 0x0002c300ff029b82 */ /* 0x000e620000000800 */
[----:B------:R-:W-:Y:S01]  /*4f10*/  @!UP1 UIADD3 UR18, UPT, UPT, UR34, 0x80, URZ ;  /* 0x0000008022129890 */ /* 0x000fe2000fffe0ff */
[----:B------:R-:W-:Y:S01]  /*4f20*/  @P3 SHF.R.U32.HI R26, RZ, 0x10, R21 ;  /* 0x00000010ff1a3819 */ /* 0x000fe20000011615 */
[----:B------:R-:W-:Y:S01]  /*4f30*/  @!UP1 UIADD3 UR16, UPT, UPT, UR7, 0x2400, URZ ;  /* 0x0000240007109890 */ /* 0x000fe2000fffe0ff */
[----:B------:R-:W-:Y:S01]  /*4f40*/  VIADD R28, R28, 0x1 ;  /* 0x000000011c1c7836 */ /* 0x000fe20000000000 */
[----:B------:R-:W-:Y:S01]  /*4f50*/  VOTEU.ALL UP1, P4 ;  /* 0x0000000000ff7886 */ /* 0x000fe20002020000 */
[----:B------:R-:W-:Y:S01]  /*4f60*/  UMOV UR11, 0x10000000 ;  /* 0x10000000000b7882 */ /* 0x000fe20000000000 */
[----:B------:R-:W-:Y:S01]  /*4f70*/  UMOV UR19, UR35 ;  /* 0x0000002300137c82 */ /* 0x000fe20008000000 */
[----:B------:R-:W-:Y:S01]  /*4f80*/  IMAD.U32 R9, RZ, RZ, UR8 ;  /* 0x00000008ff097e24 */ /* 0x000fe2000f8e00ff */
[----:B------:R-:W-:Y:S01]  /*4f90*/  UMOV UR20, UR36 ;  /* 0x0000002400147c82 */ /* 0x000fe20008000000 */
[----:B------:R-:W-:Y:S01]  /*4fa0*/  IMAD.U32 R8, RZ, RZ, UR9 ;  /* 0x00000009ff087e24 */ /* 0x000fe2000f8e00ff */
[----:B------:R-:W-:Y:S02]  /*4fb0*/  UPRMT UR8, UR37, 0x654, UR17 ;  /* 0x0000065425087896 */ /* 0x000fe40008000011 */
[----:B------:R-:W-:Y:S02]  /*4fc0*/  @!P4 R2UR UR15, R9 ;  /* 0x00000000090fc2ca */ /* 0x000fe400000e0000 */
[----:B------:R-:W-:Y:S02]  /*4fd0*/  @!P4 R2UR UR14, R8 ;  /* 0x00000000080ec2ca */ /* 0x000fe400000e0000 */
[----:B------:R-:W3:Y:S11]  /*4fe0*/  LDC.64 R8, c[0x0][0xb10] ;  /* 0x0002c400ff087b82 */ /* 0x000ef60000000a00 */
[----:B------:R1:W-:Y:S01]  /*4ff0*/  @!UP1 UTMALDG.3D [UR16], [UR14], desc[UR10] ;  /* 0x00000a100e0095b4 */ /* 0x0003e20008011000 */
[----:B------:R5:W-:Y:S01]  /*5000*/  @!P4 SYNCS.ARRIVE.TRANS64.RED.A0TR RZ, [UR7+0x150], R0 ;  /* 0x00015000ffffc9a7 */ /* 0x000be20008300407 */
[C---:B---3--:R-:W-:Y:S01]  /*5010*/  @!P1 IMAD.HI.U32 R8, R11.reuse, R8, RZ ;  /* 0x000000080b089227 */ /* 0x048fe200078e00ff */
[----:B--2---:R-:W-:Y:S02]  /*5020*/  @!P1 ISETP.NE.AND P0, PT, R12, 0x1, PT ;  /* 0x000000010c00980c */ /* 0x004fe40003f05270 */
[----:B-1----:R-:W-:Y:S01]  /*5030*/  @!P1 ISETP.NE.AND P2, PT, R2, 0x1, PT ;  /* 0x000000010200980c */ /* 0x002fe20003f45270 */
[----:B------:R-:W-:Y:S01]  /*5040*/  SYNCS.ARRIVE.TRANS64.RED.A1T0 RZ, [UR8], RZ ;  /* 0x000000ffffff79a7 */ /* 0x000fe20008100408 */
[C---:B------:R-:W-:Y:S01]  /*5050*/  @!P1 IMAD.HI.U32 R13, R10.reuse, R13, RZ ;  /* 0x0000000d0a0d9227 */ /* 0x040fe200078e00ff */
[----:B------:R-:W-:Y:S04]  /*5060*/  @!P1 SHF.R.U32.HI R8, RZ, R9, R8 ;  /* 0x00000009ff089219 */ /* 0x000fe80000011608 */
[----:B------:R-:W-:Y:S01]  /*5070*/  @!P1 SEL R8, R11, R8, !P2 ;  /* 0x000000080b089207 */ /* 0x000fe20005000000 */
[----:B------:R-:W1:Y:S01]  /*5080*/  SYNCS.PHASECHK.TRANS64.TRYWAIT P5, [UR7+0x178], R14 ;  /* 0x0001780eff0075a7 */ /* 0x000e6200080a1107 */
[----:B-----5:R-:W2:Y:S02]  /*5090*/  @!P1 LDC R0, c[0x0][0xb20] ;  /* 0x0002c800ff009b82 */ /* 0x020ea40000000800 */
[----:B--2---:R-:W-:Y:S04]  /*50a0*/  @!P1 SHF.R.U32.HI R0, RZ, R0, R13 ;  /* 0x00000000ff009219 */ /* 0x004fe8000001160d */
[----:B------:R-:W-:Y:S05]  /*50b0*/  @!P1 SEL R9, R10, R0, !P0 ;  /* 0x000000000a099207 */ /* 0x000fea0004000000 */
[----:B------:R-:W-:Y:S02]  /*50c0*/  @!P1 IMAD.IADD R0, R9, 0x1, -R8 ;  /* 0x0000000109009824 */ /* 0x000fe400078e0a08 */
[----:B------:R-:W-:Y:S02]  /*50d0*/  @!P1 IMAD.IADD R8, R8, 0x1, -R9 ;  /* 0x0000000108089824 */ /* 0x000fe400078e0a09 */
[----:B------:R-:W-:Y:S02]  /*50e0*/  @!P1 IMAD R11, R0, R2, R11 ;  /* 0x00000002000b9224 */ /* 0x000fe400078e020b */
[----:B------:R-:W-:Y:S01]  /*50f0*/  @!P1 IMAD R10, R8, R12, R10 ;  /* 0x0000000c080a9224 */ /* 0x000fe200078e020a */
[----:B-1----:R-:W-:Y:S06]  /*5100*/  @!P5 BRA `(.L_x_94) ;  /* 0x0000005400c0d947 */ /* 0x002fec0003800000 */
.L_x_210:
[----:B------:R-:W-:Y:S01]  /*5110*/  @!P4 IADD3 R2, P0, PT, R30, 0x580, RZ ;  /* 0x000005801e02c810 */ /* 0x000fe20007f1e0ff */
[----:B------:R-:W-:Y:S01]  /*5120*/  VOTEU.ALL UP1, P4 ;  /* 0x0000000000ff7886 */ /* 0x000fe20002020000 */
[----:B------:R-:W-:Y:S01]  /*5130*/  UMOV UR18, 0x0 ;  /* 0x0000000000127882 */ /* 0x000fe20000000000 */
[----:B------:R-:W-:Y:S01]  /*5140*/  UMOV UR19, 0x10000000 ;  /* 0x1000000000137882 */ /* 0x000fe20000000000 */
[----:B------:R-:W-:Y:S01]  /*5150*/  @!P4 R2UR UR9, R2 ;  /* 0x000000000209c2ca */ /* 0x000fe200000e0000 */
[----:B-1----:R-:W-:Y:S01]  /*5160*/  @!P4 IMAD.X R0, RZ, RZ, R31, P0 ;  /* 0x000000ffff00c224 */ /* 0x002fe200000e061f */
[----:B------:R-:W-:Y:S01]  /*5170*/  @!UP1 UIADD3 UR10, UPT, UPT, UR34, 0xc0, URZ ;  /* 0x000000c0220a9890 */ /* 0x000fe2000fffe0ff */
[----:B------:R-:W-:Y:S01]  /*5180*/  ISETP.NE.AND P0, PT, R28, 0x2, PT ;  /* 0x000000021c00780c */ /* 0x000fe20003f05270 */
[----:B------:R-:W-:Y:S01]  /*5190*/  UMOV UR11, UR35 ;  /* 0x00000023000b7c82 */ /* 0x000fe20008000000 */
[----:B------:R-:W-:Y:S01]  /*51a0*/  UMOV UR12, UR36 ;  /* 0x00000024000c7c82 */ /* 0x000fe20008000000 */
[----:B------:R-:W-:Y:S01]  /*51b0*/  @!P4 R2UR UR8, R0 ;  /* 0x000000000008c2ca */ /* 0x000fe200000e0000 */
[----:B------:R-:W-:Y:S01]  /*51c0*/  IMAD.IADD R14, R10, 0x1, R94 ;  /* 0x000000010a0e7824 */ /* 0x000fe200078e025e */
[----:B------:R-:W-:Y:S01]  /*51d0*/  @P3 R2UR UR36, R26 ;  /* 0x000000001a2432ca */ /* 0x000fe200000e0000 */
[----:B------:R-:W-:Y:S01]  /*51e0*/  IMAD.IADD R15, R11, 0x1, R95 ;  /* 0x000000010b0f7824 */ /* 0x000fe200078e025f */
[----:B------:R-:W-:Y:S02]  /*51f0*/  SEL R0, RZ, 0x1, P0 ;  /* 0x00000001ff007807 */ /* 0x000fe40000000000 */
[----:B------:R-:W-:Y:S01]  /*5200*/  LOP3.LUT R29, R29, 0x1, RZ, 0x3c, !PT ;  /* 0x000000011d1d7812 */ /* 0x000fe200078e3cff */
[----:B------:R-:W-:Y:S01]  /*5210*/  IMAD.U32 R8, RZ, RZ, UR9 ;  /* 0x00000009ff087e24 */ /* 0x000fe2000f8e00ff */
[----:B------:R-:W-:Y:S01]  /*5220*/  @!UP1 UIADD3 UR9, UPT, UPT, UR7, 0x158, URZ ;  /* 0x0000015807099890 */ /* 0x000fe2000fffe0ff */
[----:B------:R-:W-:Y:S02]  /*5230*/  LOP3.LUT R27, R27, R0, RZ, 0x3c, !PT ;  /* 0x000000001b1b7212 */ /* 0x000fe400078e3cff */
[----:B------:R-:W-:Y:S02]  /*5240*/  SEL R28, R28, RZ, P0 ;  /* 0x000000ff1c1c7207 */ /* 0x000fe40000000000 */
[----:B------:R-:W-:Y:S01]  /*5250*/  IMAD.U32 R9, RZ, RZ, UR8 ;  /* 0x00000008ff097e24 */ /* 0x000fe2000f8e00ff */
[----:B------:R-:W-:Y:S01]  /*5260*/  @!P4 R2UR UR14, R8 ;  /* 0x00000000080ec2ca */ /* 0x000fe200000e0000 */
[----:B------:R-:W-:Y:S01]  /*5270*/  @!UP1 UIADD3 UR8, UPT, UPT, UR7, 0x3400, URZ ;  /* 0x0000340007089890 */ /* 0x000fe2000fffe0ff */
[----:B------:R-:W-:Y:S02]  /*5280*/  VOTEU.ALL UP1, P4 ;  /* 0x0000000000ff7886 */ /* 0x000fe40002020000 */
[----:B------:R-:W-:Y:S11]  /*5290*/  @!P4 R2UR UR15, R9 ;  /* 0x00000000090fc2ca */ /* 0x000ff600000e0000 */
[----:B------:R-:W-:Y:S02]  /*52a0*/  @!UPT UIADD3 URZ, UPT, UPT, URZ, URZ, URZ ;  /* 0x000000fffffff290 */ /* 0x000fe4000fffe0ff */
[----:B------:R2:W-:Y:S01]  /*52b0*/  @!UP1 UTMALDG.3D [UR8], [UR14], desc[UR18] ;  /* 0x000012080e0095b4 */ /* 0x0005e20008011000 */
[----:B------:R2:W-:Y:S01]  /*52c0*/  @!P4 SYNCS.ARRIVE.TRANS64.RED.A0TR RZ, [UR7+0x158], R25 ;  /* 0x00015819ffffc9a7 */ /* 0x0005e20008300407 */
[----:B------:R-:W-:Y:S01]  /*52d0*/  UPLOP3.LUT UP1, UPT, UPT, UPT, UPT, 0x80, 0x8 ;  /* 0x000000000008789c */ /* 0x000fe20003f2f070 */
[----:B------:R-:W-:Y:S01]  /*52e0*/  SYNCS.ARRIVE.TRANS64.RED.A1T0 RZ, [UR13], RZ ;  /* 0x000000ffffff79a7 */ /* 0x000fe2000810040d */
[----:B------:R-:W-:Y:S09]  /*52f0*/  @P3 BRA `(.L_x_95) ;  /* 0xfffffff000a03947 */ /* 0x000ff2000383ffff */
[----:B------:R-:W-:-:S04]  /*5300*/  SHF.L.U32 R2, R29, 0x1f, RZ ;  /* 0x0000001f1d027819 */ /* 0x000fc800000006ff */
[----:B------:R-:W1:Y:S02]  /*5310*/  SYNCS.PHASECHK.TRANS64.TRYWAIT P0, [UR7+0x160], R2 ;  /* 0x00016002ff0075a7 */ /* 0x000e640008001107 */
[----:B-1----:R-:W-:Y:S05]  /*5320*/  @!P0 BRA `(.L_x_96) ;  /* 0x0000005400508947 */ /* 0x002fea0003800000 */
.L_x_212:
[----:B------:R-:W3:Y:S02]  /*5330*/  SYNCS.PHASECHK.TRANS64.TRYWAIT P0, [UR7+0x168], R2 ;  /* 0x00016802ff0075a7 */ /* 0x000ee40008001107 */
[----:B---3--:R-:W-:Y:S05]  /*5340*/  @!P0 BRA `(.L_x_97) ;  /* 0x0000005400608947 */ /* 0x008fea0003800000 */
.L_x_214:
[----:B------:R-:W3:Y:S02]  /*5350*/  SYNCS.PHASECHK.TRANS64.TRYWAIT P0, [UR7+0x170], R2 ;  /* 0x00017002ff0075a7 */ /* 0x000ee40008001107 */
[----:B---3--:R-:W-:Y:S05]  /*5360*/  @!P0 BRA `(.L_x_98) ;  /* 0x0000005400708947 */ /* 0x008fea0003800000 */
.L_x_216:
[----:B-1----:R-:W-:-:S07]  /*5370*/  MOV R0, UR7 ;  /* 0x0000000700007c02 */ /* 0x002fce0008000f00 */
.L_x_99:
[----:B-1----:R-:W-:-:S04]  /*5380*/  SHF.L.U32 R2, R29, 0x1f, RZ ;  /* 0x0000001f1d027819 */ /* 0x002fc800000006ff */
[----:B------:R1:W3:Y:S03]  /*5390*/  SYNCS.PHASECHK.TRANS64.TRYWAIT P0, [R0+URZ+0x178], R2 ;  /* 0x00017802000075a7 */ /* 0x0002e600080011ff */
[----:B---3--:R-:W-:Y:S05]  /*53a0*/  @!P0 NANOSLEEP.SYNCS 0x989680 ;  /* 0x009896800000895d */ /* 0x008fea0003900000 */
[----:B------:R-:W3:Y:S02]  /*53b0*/  @!P0 SYNCS.PHASECHK.TRANS64 P0, [R0+URZ+0x178], R2 ;  /* 0x00017802000085a7 */ /* 0x000ee400080010ff */
[----:B--23--:R-:W-:Y:S05]  /*53c0*/  @P0 EXIT ;  /* 0x000000000000094d */ /* 0x00cfea0003800000 */
[----:B------:R-:W-:Y:S05]  /*53d0*/  BRA `(.L_x_99) ;  /* 0xfffffffc00e87947 */ /* 0x000fea000383ffff */
.L_x_84:
[----:B------:R-:W-:-:S06]  /*53e0*/  UISETP.GE.AND UP1, UPT, UR8, 0x4, UPT ;  /* 0x000000040800788c */ /* 0x000fcc000bf26270 */
[----:B------:R-:W-:-:S13]  /*53f0*/  PLOP3.LUT P0, PT, PT, PT, UP1, 0x80, 0x8 ;  /* 0x000000000008781c */ /* 0x000fda0003f0f018 */
[----:B------:R-:W-:Y:S05]  /*5400*/  @!P0 EXIT ;  /* 0x000000000000894d */ /* 0x000fea0003800000 */
[----:B------:R-:W-:Y:S01]  /*5410*/  BAR.SYNC.DEFER_BLOCKING 0x6, 0xa0 ;  /* 0x0182800000007b1d */ /* 0x000fe20000010000 */
[C---:B------:R-:W-:Y:S01]  /*5420*/  IMAD.SHL.U32 R3, R108.reuse, 0x40, RZ ;  /* 0x000000406c037824 */ /* 0x040fe200078e00ff */
[C---:B------:R-:W-:Y:S01]  /*5430*/  LOP3.LUT R110, R108.reuse, 0x60, RZ, 0xc0, !PT ;  /* 0x000000606c6e7812 */ /* 0x040fe200078ec0ff */
[C---:B------:R-:W-:Y:S01]  /*5440*/  IMAD.SHL.U32 R100, R108.reuse, 0x20, RZ ;  /* 0x000000206c647824 */ /* 0x040fe200078e00ff */
[----:B------:R-:W-:Y:S01]  /*5450*/  CS2R R106, SRZ ;  /* 0x00000000006a7805 */ /* 0x000fe2000001ff00 */
[C---:B------:R-:W-:Y:S01]  /*5460*/  IMAD.SHL.U32 R4, R108.reuse, 0x2, RZ ;  /* 0x000000026c047824 */ /* 0x040fe200078e00ff */
[----:B------:R-:W-:Y:S02]  /*5470*/  UMOV UR49, 0x400 ;  /* 0x0000040000317882 */ /* 0x000fe40000000000 */
[----:B------:R-:W1:Y:S01]  /*5480*/  LDC R99, c[0x0][0x370] ;  /* 0x0000dc00ff637b82 */ /* 0x000e620000000800 */
[----:B------:R-:W-:Y:S01]  /*5490*/  ULEA UR49, UR37, UR49, 0x18 ;  /* 0x0000003125317291 */ /* 0x000fe2000f8ec0ff */
[----:B------:R-:W-:Y:S01]  /*54a0*/  LOP3.LUT R2, R3, 0x180, RZ, 0xc0, !PT ;  /* 0x0000018003027812 */ /* 0x000fe200078ec0ff */
[----:B------:R-:W-:Y:S01]  /*54b0*/  IMAD.U32 R46, R108, 0x10000, RZ ;  /* 0x000100006c2e7824 */ /* 0x000fe200078e00ff */
[----:B------:R-:W-:Y:S01]  /*54c0*/  LOP3.LUT R100, R100, 0xc00, RZ, 0xc0, !PT ;  /* 0x00000c0064647812 */ /* 0x000fe200078ec0ff */
[----:B------:R-:W-:Y:S01]  /*54d0*/  UIADD3 UR4, UPT, UPT, UR49, 0x4400, URZ ;  /* 0x0000440031047890 */ /* 0x000fe2000fffe0ff */
[----:B------:R-:W-:Y:S01]  /*54e0*/  LOP3.LUT R4, R2, 0x20, R4, 0xf8, !PT ;  /* 0x0000002002047812 */ /* 0x000fe200078ef804 */
[----:B------:R-:W-:Y:S01]  /*54f0*/  IMAD.SHL.U32 R2, R108, 0x8, RZ ;  /* 0x000000086c027824 */ /* 0x000fe200078e00ff */
[----:B------:R-:W2:Y:S01]  /*5500*/  LDC R42, c[0x0][0xb0c] ;  /* 0x0002c300ff2a7b82 */ /* 0x000ea20000000800 */
[----:B------:R-:W-:Y:S01]  /*5510*/  LOP3.LUT R100, R100, 0x40, R3, 0xf8, !PT ;  /* 0x0000004064647812 */ /* 0x000fe200078ef803 */
[----:B------:R-:W-:Y:S01]  /*5520*/  IMAD.MOV.U32 R45, RZ, RZ, RZ ;  /* 0x000000ffff2d7224 */ /* 0x000fe200078e00ff */
[----:B------:R-:W-:Y:S01]  /*5530*/  LOP3.LUT R46, R46, 0x600000, RZ, 0xc0, !PT ;  /* 0x006000002e2e7812 */ /* 0x000fe200078ec0ff */
[----:B------:R-:W-:Y:S01]  /*5540*/  IMAD.MOV.U32 R112, RZ, RZ, RZ ;  /* 0x000000ffff707224 */ /* 0x000fe200078e00ff */
[----:B------:R-:W-:-:S02]  /*5550*/  LOP3.LUT R108, R108, 0x2, RZ, 0xc0, !PT ;  /* 0x000000026c6c7812 */ /* 0x000fc400078ec0ff */
[----:B------:R-:W-:Y:S02]  /*5560*/  CS2R R104, SRZ ;  /* 0x0000000000687805 */ /* 0x000fe4000001ff00 */
[----:B------:R-:W-:Y:S01]  /*5570*/  LOP3.LUT R2, R4, 0x30, R2, 0x78, !PT ;  /* 0x0000003004027812 */ /* 0x000fe200078e7802 */
[----:B------:R-:W4:Y:S01]  /*5580*/  LDC R97, c[0x0][0xb20] ;  /* 0x0002c800ff617b82 */ /* 0x000f220000000800 */
[----:B------:R-:W3:Y:S01]  /*5590*/  LDS R0, [UR49+0x240] ;  /* 0x00024031ff007984 */ /* 0x000ee20008000800 */
[----:B------:R-:W-:Y:S01]  /*55a0*/  LOP3.LUT R100, R100, 0x200, R3, 0xf8, !PT ;  /* 0x0000020064647812 */ /* 0x000fe200078ef803 */
[----:B------:R-:W-:Y:S01]  /*55b0*/  IMAD.MOV R102, RZ, RZ, -R108 ;  /* 0x000000ffff667224 */ /* 0x000fe200078e0a6c */
[----:B------:R-:W1:Y:S01]  /*55c0*/  LDCU.64 UR52, c[0x0][0x348] ;  /* 0x00006900ff3477ac */ /* 0x000e620008000a00 */
[----:B------:R-:W-:Y:S01]  /*55d0*/  IMAD.U32 R109, RZ, RZ, UR4 ;  /* 0x00000004ff6d7e24 */ /* 0x000fe2000f8e00ff */
[----:B------:R-:W-:Y:S02]  /*55e0*/  LOP3.LUT R100, R100, R2, RZ, 0xfc, !PT ;  /* 0x0000000264647212 */ /* 0x000fe400078efcff */
[----:B------:R-:W1:Y:S01]  /*55f0*/  LDC R41, c[0x0][0xb30] ;  /* 0x0002cc00ff297b82 */ /* 0x000e620000000800 */
[----:B------:R-:W1:Y:S01]  /*5600*/  LDCU.64 UR38, c[0x0][0x888] ;  /* 0x00011100ff2677ac */ /* 0x000e620008000a00 */
[----:B------:R-:W1:Y:S06]  /*5610*/  LDCU.64 UR44, c[0x0][0x890] ;  /* 0x00011200ff2c77ac */ /* 0x000e6c0008000a00 */
[----:B------:R-:W1:Y:S01]  /*5620*/  LDC.64 R92, c[0x0][0xb10] ;  /* 0x0002c400ff5c7b82 */ /* 0x000e620000000a00 */
[----:B------:R-:W-:-:S07]  /*5630*/  UIADD3 UR48, UPT, UPT, UR49, 0x400, URZ ;  /* 0x0000040031307890 */ /* 0x000fce000fffe0ff */
[----:B------:R-:W1:Y:S08]  /*5640*/  LDC.64 R38, c[0x0][0xb18] ;  /* 0x0002c600ff267b82 */ /* 0x000e700000000a00 */
[----:B------:R-:W1:Y:S08]  /*5650*/  LDC.64 R36, c[0x0][0xb28] ;  /* 0x0002ca00ff247b82 */ /* 0x000e700000000a00 */
[----:B------:R-:W1:Y:S01]  /*5660*/  LDC.64 R90, c[0x0][0x8b0] ;  /* 0x00022c00ff5a7b82 */ /* 0x000e620000000a00 */
[----:B---3--:R-:W-:-:S07]  /*5670*/  IMAD.IADD R46, R0, 0x1, R46 ;  /* 0x00000001002e7824 */ /* 0x008fce00078e022e */
[----:B------:R-:W3:Y:S08]  /*5680*/  LDC.64 R88, c[0x0][0x8a8] ;  /* 0x00022a00ff587b82 */ /* 0x000ef00000000a00 */
[----:B--2-4-:R-:W1:Y:S02]  /*5690*/  LDC R98, c[0x0][0x374] ;  /* 0x0000dd00ff627b82 */ /* 0x014e640000000800 */
.L_x_141:
[----:B------:R-:W-:Y:S02]  /*56a0*/  LEA R0, R112, UR49, 0x3 ;  /* 0x0000003170007c11 */ /* 0x000fe4000f8e18ff */
[----:B------:R-:W-:Y:S02]  /*56b0*/  SHF.L.U32 R2, R106, 0x1f, RZ ;  /* 0x0000001f6a027819 */ /* 0x000fe400000006ff */
[----:B------:R-:W-:Y:S02]  /*56c0*/  LEA R16, R112, UR49, 0x4 ;  /* 0x0000003170107c11 */ /* 0x000fe4000f8e20ff */
[----:B------:R-:W2:Y:S02]  /*56d0*/  SYNCS.PHASECHK.TRANS64.TRYWAIT P0, [R0+URZ+0x190], R2 ;  /* 0x00019002000075a7 */ /* 0x000ea400080011ff */
[----:B-12---:R-:W-:Y:S05]  /*56e0*/  @!P0 BRA `(.L_x_100) ;  /* 0x0000005000a88947 */ /* 0x006fea0003800000 */
.L_x_217:
[----:B------:R-:W4:Y:S01]  /*56f0*/  LDC.64 R10, c[0x0][0xb10] ;  /* 0x0002c400ff0a7b82 */ /* 0x000f220000000a00 */
[----:B------:R-:W3:Y:S01]  /*5700*/  LDS.128 R16, [R16+0x220] ;  /* 0x0002200010107984 */ /* 0x000ee20000000c00 */
[----:B-1----:R-:W-:Y:S01]  /*5710*/  ISETP.NE.AND P1, PT, R41, 0x1, PT ;  /* 0x000000012900780c */ /* 0x002fe20003f25270 */
[----:B--2---:R-:W-:Y:S01]  /*5720*/  VIADD R0, R0, 0x1a0 ;  /* 0x000001a000007836 */ /* 0x004fe20000000000 */
[----:B------:R-:W-:Y:S04]  /*5730*/  ISETP.GE.AND P0, PT, R40, 0x1, PT ;  /* 0x000000012800780c */ /* 0x000fe80003f06270 */
[----:B------:R-:W1:Y:S01]  /*5740*/  LDC.64 R8, c[0x0][0xb18] ;  /* 0x0002c600ff087b82 */ /* 0x000e620000000a00 */
[----:B------:R-:W-:Y:S01]  /*5750*/  PRMT R0, RZ, 0x654, R0 ;  /* 0x00000654ff007816 */ /* 0x000fe20000000000 */
[----:B------:R-:W-:Y:S01]  /*5760*/  @!PT LDS RZ, [RZ] ;  /* 0x00000000fffff984 */ /* 0x000fe20000000800 */
[----:B------:R-:W-:Y:S01]  /*5770*/  @!PT LDS RZ, [RZ] ;  /* 0x00000000fffff984 */ /* 0x000fe20000000800 */
[----:B------:R-:W-:Y:S01]  /*5780*/  @!PT LDS RZ, [RZ] ;  /* 0x00000000fffff984 */ /* 0x000fe20000000800 */
[----:B------:R-:W-:Y:S01]  /*5790*/  @!PT LDS RZ, [RZ] ;  /* 0x00000000fffff984 */ /* 0x000fe20000000800 */
[----:B------:R2:W-:Y:S06]  /*57a0*/  MEMBAR.ALL.CTA ;  /* 0x0000000000007992 */ /* 0x0005ec0000008000 */
[----:B--2---:R-:W2:Y:S01]  /*57b0*/  FENCE.VIEW.ASYNC.S ;  /* 0x00000000000073c6 */ /* 0x004ea20000000000 */
[----:B------:R-:W1:Y:S08]  /*57c0*/  @!P1 LDC R12, c[0x0][0xb20] ;  /* 0x0002c800ff0c9b82 */ /* 0x000e700000000800 */
[----:B------:R-:W1:Y:S01]  /*57d0*/  @!P1 LDC R7, c[0x0][0xb0c] ;  /* 0x0002c300ff079b82 */ /* 0x000e620000000800 */
[----:B--2---:R2:W-:Y:S01]  /*57e0*/  SYNCS.ARRIVE.TRANS64.RED.A1T0 RZ, [R0+URZ], RZ ;  /* 0x000000ff00ff79a7 */ /* 0x0045e200081004ff */
[----:B---3--:R-:W-:Y:S04]  /*57f0*/  LOP3.LUT P4, RZ, R18, 0x1, RZ, 0xc0, !PT ;  /* 0x0000000112ff7812 */ /* 0x008fe8000788c0ff */
[----:B------:R-:W-:Y:S09]  /*5800*/  P2R R111, PR, RZ, 0x10 ;  /* 0x00000010ff6f7803 */ /* 0x000ff20000000000 */
[----:B------:R-:W-:Y:S02]  /*5810*/  @P4 MOV R44, R16 ;  /* 0x00000010002c4202 */ /* 0x000fe40000000f00 */
[----:B------:R-:W-:Y:S01]  /*5820*/  @P4 LOP3.LUT R43, R17, 0xffff, RZ, 0xc0, !PT ;  /* 0x0000ffff112b4812 */ /* 0x000fe200078ec0ff */
[----:B--2-4-:R-:W-:Y:S06]  /*5830*/  @!P0 BRA `(.L_x_101) ;  /* 0x0000000000a48947 */ /* 0x014fec0003800000 */
[----:B------:R-:W-:Y:S01]  /*5840*/  IMAD.HI.U32 R0, R98, R39, RZ ;  /* 0x0000002762007227 */ /* 0x000fe200078e00ff */
[----:B------:R-:W-:Y:S02]  /*5850*/  ISETP.NE.AND P0, PT, R38, 0x1, PT ;  /* 0x000000012600780c */ /* 0x000fe40003f05270 */
[----:B------:R-:W-:Y:S01]  /*5860*/  ISETP.NE.AND P2, PT, R40, 0x1, PT ;  /* 0x000000012800780c */ /* 0x000fe20003f45270 */
[----:B------:R-:W-:Y:S01]  /*5870*/  IMAD.HI.U32 R4, R99, R92, RZ ;  /* 0x0000005c63047227 */ /* 0x000fe200078e00ff */
[----:B------:R-:W-:Y:S02]  /*5880*/  SHF.R.U32.HI R0, RZ, R97, R0 ;  /* 0x00000061ff007219 */ /* 0x000fe40000011600 */
[----:B------:R-:W-:Y:S01]  /*5890*/  ISETP.NE.AND P3, PT, R42, 0x1, PT ;  /* 0x000000012a00780c */ /* 0x000fe20003f65270 */
[----:B------:R-:W-:Y:S01]  /*58a0*/  IMAD.HI.U32 R6, R43, R39, RZ ;  /* 0x000000272b067227 */ /* 0x000fe200078e00ff */
[-C--:B------:R-:W-:Y:S02]  /*58b0*/  SHF.R.U32.HI R4, RZ, R93.reuse, R4 ;  /* 0x0000005dff047219 */ /* 0x080fe40000011604 */
[----:B------:R-:W-:Y:S01]  /*58c0*/  SEL R0, R98, R0, !P0 ;  /* 0x0000000062007207 */ /* 0x000fe20004000000 */
[----:B------:R-:W-:Y:S01]  /*58d0*/  IMAD.HI.U32 R5, R44, R92, RZ ;  /* 0x0000005c2c057227 */ /* 0x000fe200078e00ff */
[----:B------:R-:W-:Y:S03]  /*58e0*/  SEL R4, R99, R4, !P3 ;  /* 0x0000000463047207 */ /* 0x000fe60005800000 */
[-C--:B------:R-:W-:Y:S01]  /*58f0*/  IMAD.HI.U32 R3, R0, R36.reuse, RZ ;  /* 0x0000002400037227 */ /* 0x080fe200078e00ff */
[----:B------:R-:W-:Y:S03]  /*5900*/  SHF.R.U32.HI R5, RZ, R93, R5 ;  /* 0x0000005dff057219 */ /* 0x000fe60000011605 */
[----:B------:R-:W-:Y:S01]  /*5910*/  IMAD.HI.U32 R2, R4, R36, RZ ;  /* 0x0000002404027227 */ /* 0x000fe200078e00ff */
[----:B------:R-:W-:Y:S02]  /*5920*/  @P2 SHF.R.U32.HI R0, RZ, R37, R3 ;  /* 0x00000025ff002219 */ /* 0x000fe40000011603 */
[----:B------:R-:W-:Y:S02]  /*5930*/  SHF.R.U32.HI R3, RZ, R97, R6 ;  /* 0x00000061ff037219 */ /* 0x000fe40000011606 */
[----:B------:R-:W-:Y:S01]  /*5940*/  @P2 SHF.R.U32.HI R4, RZ, R37, R2 ;  /* 0x00000025ff042219 */ /* 0x000fe20000011602 */
[----:B------:R-:W-:Y:S01]  /*5950*/  IMAD R0, R40, R0, RZ ;  /* 0x0000000028007224 */ /* 0x000fe200078e02ff */
[----:B------:R-:W-:Y:S02]  /*5960*/  SEL R3, R43, R3, !P0 ;  /* 0x000000032b037207 */ /* 0x000fe40004000000 */
[----:B------:R-:W-:Y:S01]  /*5970*/  SEL R2, R44, R5, !P3 ;  /* 0x000000052c027207 */ /* 0x000fe20005800000 */
[----:B------:R-:W-:Y:S01]  /*5980*/  IMAD R5, R40, R4, RZ ;  /* 0x0000000428057224 */ /* 0x000fe200078e02ff */
[C---:B------:R-:W-:Y:S01]  /*5990*/  ISETP.GE.AND P0, PT, R3.reuse, R0, PT ;  /* 0x000000000300720c */ /* 0x040fe20003f06270 */
[C---:B------:R-:W-:Y:S03]  /*59a0*/  IMAD.HI.U32 R0, R3.reuse, R36, RZ ;  /* 0x0000002403007227 */ /* 0x040fe600078e00ff */
[C---:B------:R-:W-:Y:S02]  /*59b0*/  ISETP.GE.OR P0, PT, R2.reuse, R5, P0 ;  /* 0x000000050200720c */ /* 0x040fe40000706670 */
[----:B------:R-:W-:Y:S04]  /*59c0*/  SHF.R.U32.HI R0, RZ, R37, R0 ;  /* 0x00000025ff007219 */ /* 0x000fe80000011600 */
[C---:B------:R-:W-:Y:S05]  /*59d0*/  SEL R6, R3.reuse, R0, !P2 ;  /* 0x0000000003067207 */ /* 0x040fea0005000000 */
        /* <DEDUP_REMOVED lines=14> */
[----:B------:R-:W-:Y:S07]  /*5ac0*/  IMAD R43, R3, R38, R43 ;  /* 0x00000026032b7224 */ /* 0x000fee00078e022b */
.L_x_101:
[----:B-1----:R-:W-:Y:S01]  /*5ad0*/  @!P1 ISETP.NE.AND P0, PT, R8, 0x1, PT ;  /* 0x000000010800980c */ /* 0x002fe20003f05270 */
[----:B------:R-:W-:Y:S01]  /*5ae0*/  @!P1 IMAD.HI.U32 R0, R44, R10, RZ ;  /* 0x0000000a2c009227 */ /* 0x000fe200078e00ff */
[----:B------:R-:W-:Y:S01]  /*5af0*/  @!P1 ISETP.NE.AND P2, PT, R7, 0x1, PT ;  /* 0x000000010700980c */ /* 0x000fe20003f45270 */
[----:B------:R-:W-:Y:S01]  /*5b00*/  ULOP3.LUT UP0, URZ, UR48, 0x1b0, URZ, 0xc0, !UPT ;  /* 0x000001b030ff7892 */ /* 0x000fe2000f80c0ff */
[----:B------:R-:W-:Y:S01]  /*5b10*/  R2UR UR42, R15 ;  /* 0x000000000f2a72ca */ /* 0x000fe200000e0000 */
[C---:B------:R-:W-:Y:S01]  /*5b20*/  @!P1 IMAD.HI.U32 R2, R43.reuse, R9, RZ ;  /* 0x000000092b029227 */ /* 0x040fe200078e00ff */
[----:B------:R-:W-:Y:S02]  /*5b30*/  @!P1 SHF.R.U32.HI R0, RZ, R11, R0 ;  /* 0x0000000bff009219 */ /* 0x000fe40000011600 */
[----:B------:R-:W-:Y:S01]  /*5b40*/  R2UR UR41, R14 ;  /* 0x000000000e2972ca */ /* 0x000fe200000e0000 */
[----:B------:R-:W-:Y:S01]  /*5b50*/  VIADD R112, R112, 0x1 ;  /* 0x0000000170707836 */ /* 0x000fe20000000000 */
[----:B------:R-:W-:Y:S02]  /*5b60*/  @!P1 SHF.R.U32.HI R2, RZ, R12, R2 ;  /* 0x0000000cff029219 */ /* 0x000fe40000011602 */
[----:B------:R-:W-:Y:S02]  /*5b70*/  @!P1 SEL R3, R44, R0, !P2 ;  /* 0x000000002c039207 */ /* 0x000fe40005000000 */
[----:B------:R-:W-:Y:S02]  /*5b80*/  @!P1 SEL R2, R43, R2, !P0 ;  /* 0x000000022b029207 */ /* 0x000fe40004000000 */
[----:B------:R-:W-:Y:S01]  /*5b90*/  @P4 SHF.R.U32.HI R103, RZ, 0x10, R17 ;  /* 0x00000010ff674819 */ /* 0x000fe20000011611 */
[----:B------:R-:W-:Y:S02]  /*5ba0*/  USHF.L.U32 UR42, UR42, 0x6, URZ ;  /* 0x000000062a2a7899 */ /* 0x000fe400080006ff */
[----:B------:R-:W-:Y:S02]  /*5bb0*/  @!P1 IMAD.IADD R0, R2, 0x1, -R3 ;  /* 0x0000000102009824 */ /* 0x000fe400078e0a03 */
[----:B------:R-:W-:Y:S01]  /*5bc0*/  @!P1 IMAD.IADD R2, R3, 0x1, -R2 ;  /* 0x0000000103029824 */ /* 0x000fe200078e0a02 */
[----:B------:R-:W-:Y:S01]  /*5bd0*/  USHF.L.U32 UR41, UR41, 0x8, URZ ;  /* 0x0000000829297899 */ /* 0x000fe200080006ff */
[----:B------:R-:W-:Y:S02]  /*5be0*/  @!P1 IMAD R44, R0, R7, R44 ;  /* 0x00000007002c9224 */ /* 0x000fe400078e022c */
[----:B------:R-:W-:Y:S01]  /*5bf0*/  @!P1 IMAD R43, R2, R8, R43 ;  /* 0x00000008022b9224 */ /* 0x000fe200078e022b */
[----:B------:R-:W-:Y:S08]  /*5c00*/  BRA.U !UP0, `(.L_x_102) ;  /* 0x0000000108407547 */ /* 0x000ff0000b800000 */
[----:B------:R-:W1:Y:S01]  /*5c10*/  LDCU.64 UR8, c[0x4][0x88] ;  /* 0x01001100ff0877ac */ /* 0x000e620008000a00 */
[----:B------:R-:W-:Y:S01]  /*5c20*/  MOV R3, 0x0 ;  /* 0x0000000000037802 */ /* 0x000fe20000000f00 */
[----:B------:R-:W-:Y:S02]  /*5c30*/  HFMA2 R12, -RZ, RZ, 0, 5.9604644775390625e-08 ;  /* 0x00000001ff0c7431 */ /* 0x000fe400000001ff */
[----:B------:R-:W-:Y:S02]  /*5c40*/  IMAD.MOV.U32 R8, RZ, RZ, 0x70 ;  /* 0x00000070ff087424 */ /* 0x000fe400078e00ff */
[----:B------:R-:W-:Y:S01]  /*5c50*/  IMAD.MOV.U32 R13, RZ, RZ, RZ ;  /* 0x000000ffff0d7224 */ /* 0x000fe200078e00ff */
[----:B------:R-:W2:Y:S01]  /*5c60*/  LDCU.64 UR6, c[0x4][0x90] ;  /* 0x01001200ff0677ac */ /* 0x000ea20008000a00 */
[----:B------:R-:W3:Y:S01]  /*5c70*/  LDC.64 R2, c[0x4][R3] ;  /* 0x0100000003027b82 */ /* 0x000ee20000000a00 */
[----:B------:R-:W4:Y:S01]  /*5c80*/  LDCU.64 UR4, c[0x4][0x8] ;  /* 0x01000100ff0477ac */ /* 0x000f220008000a00 */
[----:B-1----:R-:W-:Y:S01]  /*5c90*/  MOV R5, UR9 ;  /* 0x0000000900057c02 */ /* 0x002fe20008000f00 */
[----:B------:R-:W-:Y:S01]  /*5ca0*/  IMAD.U32 R4, RZ, RZ, UR8 ;  /* 0x00000008ff047e24 */ /* 0x000fe2000f8e00ff */
[----:B--2---:R-:W-:Y:S01]  /*5cb0*/  MOV R7, UR7 ;  /* 0x0000000700077c02 */ /* 0x004fe20008000f00 */
[----:B------:R-:W-:Y:S01]  /*5cc0*/  IMAD.U32 R6, RZ, RZ, UR6 ;  /* 0x00000006ff067e24 */ /* 0x000fe2000f8e00ff */
[----:B----4-:R-:W-:Y:S01]  /*5cd0*/  MOV R11, UR5 ;  /* 0x00000005000b7c02 */ /* 0x010fe20008000f00 */
[----:B------:R-:W-:Y:S02]  /*5ce0*/  IMAD.U32 R10, RZ, RZ, UR4 ;  /* 0x00000004ff0a7e24 */ /* 0x000fe4000f8e00ff */
[----:B------:R-:W-:Y:S07]  /*5cf0*/  LEPC R20, `(.L_x_102) ;  /* 0x000000001014794e */ /* 0x000fee0000000000 */
[----:B---3-5:R-:W-:Y:S05]  /*5d00*/  CALL.ABS.NOINC R2 ;  /* 0x0000000002007343 */ /* 0x028fea0003c00000 */
.L_x_102:
[----:B------:R-:W-:Y:S01]  /*5d10*/  LOP3.LUT P0, RZ, R109, 0x1b0, RZ, 0xc0, !PT ;  /* 0x000001b06dff7812 */ /* 0x000fe2000780c0ff */
[----:B------:R-:W-:Y:S11]  /*5d20*/  BSSY.RECONVERGENT B6, `(.L_x_103) ;  /* 0x0000013000067945 */ /* 0x000ff60003800200 */
[----:B------:R-:W-:Y:S01]  /*5d30*/  @!UPT UIADD3 URZ, UPT, UPT, URZ, URZ, URZ ;  /* 0x000000fffffff290 */ /* 0x000fe2000fffe0ff */
[----:B------:R-:W-:Y:S05]  /*5d40*/  @!P0 BRA `(.L_x_104) ;  /* 0x0000000000408947 */ /* 0x000fea0003800000 */
        /* <DEDUP_REMOVED lines=16> */
.L_x_104:
[----:B------:R-:W-:Y:S05]  /*5e50*/  BSYNC.RECONVERGENT B6 ;  /* 0x0000000000067941 */ /* 0x000fea0003800200 */
.L_x_103:
[----:B------:R-:W-:Y:S01]  /*5e60*/  ISETP.NE.U32.AND P4, PT, R90, RZ, PT ;  /* 0x000000ff5a00720c */ /* 0x000fe20003f85070 */
[----:B------:R-:W-:Y:S01]  /*5e70*/  UISETP.NE.AND UP2, UPT, UR50, URZ, UPT ;  /* 0x000000ff3200728c */ /* 0x000fe2000bf45270 */
[----:B------:R-:W-:Y:S01]  /*5e80*/  ISETP.NE.U32.AND P2, PT, RZ, UR38, PT ;  /* 0x00000026ff007c0c */ /* 0x000fe2000bf45070 */
[----:B------:R-:W-:Y:S01]  /*5e90*/  UISETP.NE.U32.AND UP1, UPT, UR44, URZ, UPT ;  /* 0x000000ff2c00728c */ /* 0x000fe2000bf25070 */
[----:B------:R-:W-:Y:S01]  /*5ea0*/  ISETP.NE.AND.EX P4, PT, R91, RZ, PT, P4 ;  /* 0x000000ff5b00720c */ /* 0x000fe20003f85340 */
[----:B------:R-:W-:Y:S01]  /*5eb0*/  UPLOP3.LUT UP0, UPT, UPT, UPT, UPT, 0x40, 0x4 ;  /* 0x000000000004789c */ /* 0x000fe20003f0e870 */
[----:B------:R-:W-:Y:S01]  /*5ec0*/  ISETP.NE.AND.EX P2, PT, RZ, UR39, PT, P2 ;  /* 0x00000027ff007c0c */ /* 0x000fe2000bf45320 */
[----:B------:R-:W-:Y:S01]  /*5ed0*/  UISETP.NE.AND.EX UP1, UPT, UR45, URZ, UPT, UP1 ;  /* 0x000000ff2d00728c */ /* 0x000fe2000bf25310 */
[----:B------:R-:W-:Y:S04]  /*5ee0*/  PLOP3.LUT P1, PT, PT, PT, UP2, 0x80, 0x8 ;  /* 0x000000000008781c */ /* 0x000fe80003f2f028 */
[----:B------:R-:W-:Y:S06]  /*5ef0*/  @UP2 UPLOP3.LUT UP0, UPT, UPT, UPT, UP1, 0x80, 0x8 ;  /* 0x000000000008289c */ /* 0x000fec0003f0f010 */
[----:B------:R-:W-:Y:S01]  /*5f00*/  PLOP3.LUT P0, PT, PT, PT, UP0, 0x80, 0x8 ;  /* 0x000000000008781c */ /* 0x000fe20003f0f008 */
[----:B------:R-:W-:Y:S01]  /*5f10*/  @!UPT UIADD3 URZ, UPT, UPT, URZ, URZ, URZ ;  /* 0x000000fffffff290 */ /* 0x000fe2000fffe0ff */
[----:B------:R-:W-:Y:S11]  /*5f20*/  BRA.U !UP1, `(.L_x_105) ;  /* 0x0000000109387547 */ /* 0x000ff6000b800000 */
[----:B------:R-:W-:Y:S01]  /*5f30*/  UISETP.NE.U32.AND UP0, UPT, UR38, URZ, UPT ;  /* 0x000000ff2600728c */ /* 0x000fe2000bf05070 */
[----:B------:R-:W-:Y:S02]  /*5f40*/  HFMA2 R0, -RZ, RZ, 0, 5.9604644775390625e-08 ;  /* 0x00000001ff007431 */ /* 0x000fe400000001ff */
[----:B------:R-:W-:Y:S01]  /*5f50*/  IMAD.MOV.U32 R96, RZ, RZ, 0x1 ;  /* 0x00000001ff607424 */ /* 0x000fe200078e00ff */
[----:B------:R-:W-:Y:S06]  /*5f60*/  UISETP.NE.AND.EX UP0, UPT, UR39, URZ, UPT, UP0 ;  /* 0x000000ff2700728c */ /* 0x000fec000bf05300 */
[----:B------:R-:W-:Y:S05]  /*5f70*/  PLOP3.LUT P3, PT, PT, PT, UP0, 0x80, 0x8 ;  /* 0x000000000008781c */ /* 0x000fea0003f6f008 */
[----:B------:R-:W1:Y:S01]  /*5f80*/  @UP0 LDCU.64 UR6, c[0x0][0x888] ;  /* 0x00011100ff0607ac */ /* 0x000e620008000a00 */
[----:B------:R-:W-:Y:S07]  /*5f90*/  @UP0 UIMAD UR4, UR36, UR44, URZ ;  /* 0x0000002c240402a4 */ /* 0x000fee000f8e02ff */
[----:B------:R-:W-:Y:S01]  /*5fa0*/  @!P3 PRMT R96, R0, 0x7610, R96 ;  /* 0x000076100060b816 */ /* 0x000fe20000000060 */
[----:B-1----:R-:W-:Y:S03]  /*5fb0*/  @UP0 UIMAD.WIDE UR6, UR4, 0x4, UR6 ;  /* 0x00000004040608a5 */ /* 0x002fe6000f8e0206 */
[----:B------:R-:W1:Y:S03]  /*5fc0*/  @!UP0 LDCU UR4, c[0x0][0x880] ;  /* 0x00011000ff0487ac */ /* 0x000e660008000800 */
[----:B------:R-:W-:Y:S01]  /*5fd0*/  IMAD.U32 R2, RZ, RZ, UR6 ;  /* 0x00000006ff027e24 */ /* 0x000fe2000f8e00ff */
[----:B------:R-:W-:Y:S05]  /*5fe0*/  MOV R3, UR7 ;  /* 0x0000000700037c02 */ /* 0x000fea0008000f00 */
[----:B-----5:R2:W5:Y:S02]  /*5ff0*/  @P3 LDG.E R49, desc[UR46][R2.64] ;  /* 0x0000002e02313981 */ /* 0x020564000c1e1900 */
[----:B-12---:R-:W-:Y:S02]  /*6000*/  @!P3 IMAD.U32 R49, RZ, RZ, UR4 ;  /* 0x00000004ff31be24 */ /* 0x006fe4000f8e00ff */
.L_x_105:
[----:B------:R-:W-:Y:S05]  /*6010*/  @!P4 BRA `(.L_x_106) ;  /* 0x000000000020c947 */ /* 0x000fea0003800000 */
[----:B------:R-:W-:Y:S04]  /*6020*/  ISETP.NE.U32.AND P3, PT, R88, RZ, PT ;  /* 0x000000ff5800720c */ /* 0x000fe80003f65070 */
[----:B------:R-:W-:Y:S11]  /*6030*/  ISETP.NE.AND.EX P3, PT, R89, RZ, PT, P3 ;  /* 0x000000ff5900720c */ /* 0x000ff60003f65330 */
[----:B------:R-:W-:Y:S02]  /*6040*/  @!UPT UIADD3 URZ, UPT, UPT, URZ, URZ, URZ ;  /* 0x000000fffffff290 */ /* 0x000fe4000fffe0ff */
[----:B------:R-:W1:Y:S01]  /*6050*/  @P3 LDC.64 R2, c[0x0][0x8a8] ;  /* 0x00022a00ff023b82 */ /* 0x000e620000000a00 */
[----:B------:R-:W-:Y:S04]  /*6060*/  @P3 IMAD R0, R90, UR36, RZ ;  /* 0x000000245a003c24 */ /* 0x000fe8000f8e02ff */
[----:B-1----:R-:W-:Y:S05]  /*6070*/  @P3 IMAD.WIDE R2, R0, 0x4, R2 ;  /* 0x0000000400023825 */ /* 0x002fea00078e0202 */
[----:B-----5:R1:W5:Y:S02]  /*6080*/  @P3 LDG.E R47, desc[UR46][R2.64] ;  /* 0x0000002e022f3981 */ /* 0x020364000c1e1900 */
[----:B-1----:R-:W2:Y:S02]  /*6090*/  @!P3 LDC R47, c[0x0][0x8a0] ;  /* 0x00022800ff2fbb82 */ /* 0x002ea40000000800 */
.L_x_106:
[----:B-----5:R-:W-:Y:S01]  /*60a0*/  FSETP.NEU.AND P4, PT, R49, RZ, PT ;  /* 0x000000ff3100720b */ /* 0x020fe20003f8d000 */
[----:B------:R-:W-:Y:S01]  /*60b0*/  BSSY B1, `(.L_x_107) ;  /* 0x0000042000017945 */ /* 0x000fe20003800000 */
[----:B------:R-:W-:Y:S01]  /*60c0*/  SEL R5, RZ, 0xffffffff, P2 ;  /* 0xffffffffff057807 */ /* 0x000fe20001000000 */
[----:B------:R-:W-:Y:S01]  /*60d0*/  IMAD.MOV.U32 R115, RZ, RZ, 0x1 ;  /* 0x00000001ff737424 */ /* 0x000fe200078e00ff */
[----:B------:R-:W-:Y:S02]  /*60e0*/  LOP3.LUT P3, RZ, R96, 0xff, RZ, 0xc0, !PT ;  /* 0x000000ff60ff7812 */ /* 0x000fe4000786c0ff */
[----:B------:R-:W-:Y:S02]  /*60f0*/  CS2R R86, SRZ ;  /* 0x0000000000567805 */ /* 0x000fe4000001ff00 */
[----:B------:R-:W-:Y:S02]  /*6100*/  @P1 SEL R0, RZ, 0xffffffff, P4 ;  /* 0xffffffffff001807 */ /* 0x000fe40002000000 */
[----:B------:R-:W-:Y:S02]  /*6110*/  CS2R R84, SRZ ;  /* 0x0000000000547805 */ /* 0x000fe4000001ff00 */
[----:B------:R-:W-:Y:S02]  /*6120*/  LEA R2, R105, UR49, 0x3 ;  /* 0x0000003169027c11 */ /* 0x000fe4000f8e18ff */
[----:B------:R-:W-:Y:S02]  /*6130*/  CS2R R82, SRZ ;  /* 0x0000000000527805 */ /* 0x000fe4000001ff00 */
[----:B------:R-:W-:Y:S02]  /*6140*/  @P0 SEL R0, R5, R0, !P3 ;  /* 0x0000000005000207 */ /* 0x000fe40005800000 */
[----:B------:R-:W-:Y:S02]  /*6150*/  CS2R R80, SRZ ;  /* 0x0000000000507805 */ /* 0x000fe4000001ff00 */
[----:B------:R-:W-:Y:S02]  /*6160*/  LEA R113, R45, UR49, 0x3 ;  /* 0x000000312d717c11 */ /* 0x000fe4000f8e18ff */
[----:B------:R-:W-:Y:S02]  /*6170*/  @P1 LOP3.LUT R0, R0, 0x1, RZ, 0xc0, !PT ;  /* 0x0000000100001812 */ /* 0x000fe400078ec0ff */
[----:B------:R-:W-:Y:S02]  /*6180*/  SHF.L.U32 R3, R107, 0x1f, RZ ;  /* 0x0000001f6b037819 */ /* 0x000fe400000006ff */
[----:B------:R-:W-:Y:S02]  /*6190*/  ISETP.NE.U32.OR P6, PT, R0, 0x1, !P1 ;  /* 0x000000010000780c */ /* 0x000fe40004fc5470 */
[----:B------:R-:W-:Y:S02]  /*61a0*/  PLOP3.LUT P2, PT, PT, PT, UP1, 0x80, 0x8 ;  /* 0x000000000008781c */ /* 0x000fe40003f4f018 */
[----:B------:R-:W-:Y:S02]  /*61b0*/  LEA.HI R48, R45, R45, RZ, 0x1 ;  /* 0x0000002d2d307211 */ /* 0x000fe400078f08ff */
[----:B------:R-:W-:Y:S02]  /*61c0*/  SEL R4, RZ, 0xffffffff, P4 ;  /* 0xffffffffff047807 */ /* 0x000fe40002000000 */
[----:B------:R-:W-:Y:S05]  /*61d0*/  P2R R118, PR, RZ, 0x40 ;  /* 0x00000040ff767803 */ /* 0x000fea0000000000 */
[----:B------:R-:W-:Y:S02]  /*61e0*/  @P6 SHF.L.U32 R0, R104, 0x1f, RZ ;  /* 0x0000001f68006819 */ /* 0x000fe400000006ff */
[----:B------:R-:W-:Y:S02]  /*61f0*/  @P2 SEL R4, R5, R4, !P3 ;  /* 0x0000000405042207 */ /* 0x000fe40005800000 */
[----:B------:R1:W3:Y:S02]  /*6200*/  @P6 SYNCS.PHASECHK.TRANS64.TRYWAIT P1, [R2+URZ+0x140], R0 ;  /* 0x00014000020065a7 */ /* 0x0002e400080211ff */
[----:B------:R-:W-:Y:S04]  /*6210*/  LOP3.LUT R4, R4, 0x1, RZ, 0xc0, !PT ;  /* 0x0000000104047812 */ /* 0x000fe800078ec0ff */
[----:B------:R-:W-:Y:S04]  /*6220*/  ISETP.NE.U32.AND P5, PT, R4, 0x1, PT ;  /* 0x000000010400780c */ /* 0x000fe80003fa5070 */
[----:B------:R-:W-:Y:S01]  /*6230*/  P2R R116, PR, RZ, 0x20 ;  /* 0x00000020ff747803 */ /* 0x000fe20000000000 */
[----:B------:R4:W2:Y:S01]  /*6240*/  SYNCS.PHASECHK.TRANS64.TRYWAIT P0, [R113+URZ+0x1b0], R3 ;  /* 0x0001b003710075a7 */ /* 0x0008a200080011ff */
[C---:B-1----:R-:W-:Y:S01]  /*6250*/  IMAD.SHL.U32 R0, R48.reuse, 0x80, RZ ;  /* 0x0000008030007824 */ /* 0x042fe200078e00ff */
[----:B------:R-:W-:Y:S04]  /*6260*/  LOP3.LUT R48, R48, 0xffe, RZ, 0xc0, !PT ;  /* 0x00000ffe30307812 */ /* 0x000fe800078ec0ff */
[----:B------:R-:W-:Y:S01]  /*6270*/  LOP3.LUT R0, R0, 0xffffff00, RZ, 0xc0, !PT ;  /* 0xffffff0000007812 */ /* 0x000fe200078ec0ff */
[----:B------:R-:W-:Y:S04]  /*6280*/  IMAD.IADD R48, R45, 0x1, -R48 ;  /* 0x000000012d307824 */ /* 0x000fe800078e0a30 */
[----:B------:R-:W-:Y:S04]  /*6290*/  IMAD.IADD R0, R46, 0x1, R0 ;  /* 0x000000012e007824 */ /* 0x000fe800078e0200 */
[----:B------:R-:W-:Y:S01]  /*62a0*/  IMAD R48, R48, 0x100000, R0 ;  /* 0x0010000030307824 */ /* 0x000fe200078e0200 */
[----:B---3--:R-:W-:Y:S01]  /*62b0*/  @P6 SEL R115, RZ, 0x1, !P1 ;  /* 0x00000001ff736807 */ /* 0x008fe20004800000 */
[----:B----4-:R-:W-:Y:S06]  /*62c0*/  @!P6 BRA `(.L_x_108) ;  /* 0x000000000080e947 */ /* 0x010fec0003800000 */
[----:B------:R-:W-:Y:S01]  /*62d0*/  @P5 IMAD R5, R105, 0x1000, R100 ;  /* 0x0000100069055824 */ /* 0x000fe200078e0264 */
[----:B------:R-:W-:Y:S01]  /*62e0*/  ISETP.NE.AND P1, PT, R115, RZ, PT ;  /* 0x000000ff7300720c */ /* 0x000fe20003f25270 */
[----:B------:R-:W-:Y:S01]  /*62f0*/  BSSY B0, `(.L_x_109) ;  /* 0x000000b000007945 */ /* 0x000fe20003800000 */
[----:B------:R-:W-:Y:S01]  /*6300*/  CS2R R82, SRZ ;  /* 0x0000000000527805 */ /* 0x000fe2000001ff00 */
[----:B------:R-:W-:Y:S01]  /*6310*/  @P5 VIADD R4, R5, UR49 ;  /* 0x0000003105045c36 */ /* 0x000fe20008000000 */
[----:B------:R-:W-:Y:S02]  /*6320*/  CS2R R80, SRZ ;  /* 0x0000000000507805 */ /* 0x000fe4000001ff00 */
[----:B------:R-:W-:Y:S02]  /*6330*/  CS2R R86, SRZ ;  /* 0x0000000000567805 */ /* 0x000fe4000001ff00 */
[----:B------:R-:W-:Y:S01]  /*6340*/  CS2R R84, SRZ ;  /* 0x0000000000547805 */ /* 0x000fe2000001ff00 */
[----:B------:R-:W-:Y:S04]  /*6350*/  @P5 IMAD R4, R108, -0x10, R4 ;  /* 0xfffffff06c045824 */ /* 0x000fe800078e0204 */
[----:B------:R-:W-:Y:S05]  /*6360*/  @P1 BRA `(.L_x_110) ;  /* 0x00000000000c1947 */ /* 0x000fea0003800000 */
[----:B------:R-:W-:Y:S04]  /*6370*/  SHF.L.U32 R0, R104, 0x1f, RZ ;  /* 0x0000001f68007819 */ /* 0x000fe800000006ff */
[----:B------:R-:W1:Y:S02]  /*6380*/  SYNCS.PHASECHK.TRANS64.TRYWAIT P1, [R2+URZ+0x140], R0 ;  /* 0x00014000020075a7 */ /* 0x000e6400080211ff */
[----:B-1----:R-:W-:Y:S05]  /*6390*/  @!P1 BRA `(.L_x_111) ;  /* 0x0000004400909947 */ /* 0x002fea0003800000 */
.L_x_110:
[----:B------:R-:W-:Y:S05]  /*63a0*/  BSYNC B0 ;  /* 0x0000000000007941 */ /* 0x000fea0003800000 */
.L_x_109:
[----:B------:R-:W-:Y:S01]  /*63b0*/  ISETP.NE.AND P1, PT, R116, RZ, PT ;  /* 0x000000ff7400720c */ /* 0x000fe20003f25270 */
[----:B-1----:R-:W-:Y:S02]  /*63c0*/  VIADD R2, R2, 0x160 ;  /* 0x0000016002027836 */ /* 0x002fe40000000000 */
[----:B------:R-:W-:Y:S02]  /*63d0*/  IMAD.U32 R0, RZ, RZ, UR37 ;  /* 0x00000025ff007e24 */ /* 0x000fe4000f8e00ff */
[----:B------:R-:W-:Y:S03]  /*63e0*/  VIADD R105, R105, 0x1 ;  /* 0x0000000169697836 */ /* 0x000fe60000000000 */
[----:B------:R-:W-:Y:S05]  /*63f0*/  PRMT R0, R0, 0x654, R2 ;  /* 0x0000065400007816 */ /* 0x000fea0000000002 */
[----:B------:R1:W3:Y:S04]  /*6400*/  @P1 LDS.128 R80, [R5+UR49+0x400] ;  /* 0x0004003105501984 */ /* 0x0002e80008000c00 */
[----:B------:R1:W4:Y:S01]  /*6410*/  @P1 LDS.128 R84, [R4+0x410] ;  /* 0x0004100004541984 */ /* 0x0003220000000c00 */
[C---:B------:R-:W-:Y:S01]  /*6420*/  ISETP.NE.AND P1, PT, R105.reuse, 0x4, PT ;  /* 0x000000046900780c */ /* 0x040fe20003f25270 */
[----:B------:R-:W-:Y:S01]  /*6430*/  @!PT LDS RZ, [RZ] ;  /* 0x00000000fffff984 */ /* 0x000fe20000000800 */
[----:B------:R-:W-:Y:S01]  /*6440*/  @!PT LDS RZ, [RZ] ;  /* 0x00000000fffff984 */ /* 0x000fe20000000800 */
[----:B------:R-:W-:Y:S01]  /*6450*/  @!PT LDS RZ, [RZ] ;  /* 0x00000000fffff984 */ /* 0x000fe20000000800 */
[----:B------:R-:W-:Y:S01]  /*6460*/  @!PT LDS RZ, [RZ] ;  /* 0x00000000fffff984 */ /* 0x000fe20000000800 */
[----:B------:R5:W-:Y:S06]  /*6470*/  MEMBAR.ALL.CTA ;  /* 0x0000000000007992 */ /* 0x000bec0000008000 */
[----:B-----5:R-:W5:Y:S01]  /*6480*/  FENCE.VIEW.ASYNC.S ;  /* 0x00000000000073c6 */ /* 0x020f620000000000 */
[----:B------:R-:W-:Y:S01]  /*6490*/  SEL R105, R105, RZ, P1 ;  /* 0x000000ff69697207 */ /* 0x000fe20000800000 */
[----:B-----5:R5:W-:Y:S02]  /*64a0*/  SYNCS.ARRIVE.TRANS64.RED.A1T0 RZ, [R0+URZ], RZ ;  /* 0x000000ff00ff79a7 */ /* 0x020be400081004ff */
[----:B-----5:R-:W-:Y:S04]  /*64b0*/  SEL R0, RZ, 0x1, P1 ;  /* 0x00000001ff007807 */ /* 0x020fe80000800000 */
[----:B-1-3--:R-:W-:Y:S02]  /*64c0*/  LOP3.LUT R104, R104, R0, RZ, 0x3c, !PT ;  /* 0x0000000068687212 */ /* 0x00afe400078e3cff */
.L_x_108:
[----:B------:R-:W-:Y:S05]  /*64d0*/  BSYNC B1 ;  /* 0x0000000000017941 */ /* 0x000fea0003800000 */
.L_x_107:
[----:B------:R-:W-:Y:S04]  /*64e0*/  SHF.R.U32.HI R0, RZ, 0x15, R48 ;  /* 0x00000015ff007819 */ /* 0x000fe80000011630 */
[----:B------:R-:W-:Y:S01]  /*64f0*/  LOP3.LUT P1, RZ, R0, 0x3, R101, 0x48, !PT ;  /* 0x0000000300ff7812 */ /* 0x000fe20007824865 */
[----:B------:R-:W-:Y:S01]  /*6500*/  @!UPT UIADD3 URZ, UPT, UPT, URZ, URZ, URZ ;  /* 0x000000fffffff290 */ /* 0x000fe2000fffe0ff */
[----:B--2---:R-:W-:Y:S11]  /*6510*/  @P0 BRA `(.L_x_112) ;  /* 0x0000000000080947 */ /* 0x004ff60003800000 */
[----:B------:R-:W1:Y:S02]  /*6520*/  SYNCS.PHASECHK.TRANS64.TRYWAIT P0, [R113+URZ+0x1b0], R3 ;  /* 0x0001b003710075a7 */ /* 0x000e6400080011ff */
[----:B-1----:R-:W-:Y:S05]  /*6530*/  @!P0 BRA `(.L_x_113) ;  /* 0x00000044003c8947 */ /* 0x002fea0003800000 */
.L_x_112:
[----:B------:R-:W-:Y:S05]  /*6540*/  @!P1 BRA `(.L_x_114) ;  /* 0x0000000000409947 */ /* 0x000fea0003800000 */
[----:B------:R-:W2:Y:S01]  /*6550*/  LDCU.64 UR8, c[0x4][0x78] ;  /* 0x01000f00ff0877ac */ /* 0x000ea20008000a00 */
[----:B-1----:R-:W-:Y:S01]  /*6560*/  MOV R3, 0x0 ;  /* 0x0000000000037802 */ /* 0x002fe20000000f00 */
[----:B------:R-:W-:Y:S02]  /*6570*/  HFMA2 R12, -RZ, RZ, 0, 5.9604644775390625e-08 ;  /* 0x00000001ff0c7431 */ /* 0x000fe400000001ff */
[----:B------:R-:W-:Y:S02]  /*6580*/  IMAD.MOV.U32 R8, RZ, RZ, 0x192 ;  /* 0x00000192ff087424 */ /* 0x000fe400078e00ff */
[----:B------:R-:W-:Y:S01]  /*6590*/  IMAD.MOV.U32 R13, RZ, RZ, RZ ;  /* 0x000000ffff0d7224 */ /* 0x000fe200078e00ff */
[----:B------:R-:W1:Y:S01]  /*65a0*/  LDCU.64 UR6, c[0x4][0x80] ;  /* 0x01001000ff0677ac */ /* 0x000e620008000a00 */
[----:B------:R-:W3:Y:S01]  /*65b0*/  LDC.64 R2, c[0x4][R3] ;  /* 0x0100000003027b82 */ /* 0x000ee20000000a00 */
[----:B------:R-:W5:Y:S01]  /*65c0*/  LDCU.64 UR4, c[0x4][0x18] ;  /* 0x01000300ff0477ac */ /* 0x000f620008000a00 */
[----:B--2---:R-:W-:Y:S01]  /*65d0*/  MOV R5, UR9 ;  /* 0x0000000900057c02 */ /* 0x004fe20008000f00 */
[----:B------:R-:W-:Y:S01]  /*65e0*/  IMAD.U32 R4, RZ, RZ, UR8 ;  /* 0x00000008ff047e24 */ /* 0x000fe2000f8e00ff */
[----:B-1----:R-:W-:Y:S01]  /*65f0*/  MOV R7, UR7 ;  /* 0x0000000700077c02 */ /* 0x002fe20008000f00 */
[----:B------:R-:W-:Y:S01]  /*6600*/  IMAD.U32 R6, RZ, RZ, UR6 ;  /* 0x00000006ff067e24 */ /* 0x000fe2000f8e00ff */
[----:B-----5:R-:W-:Y:S01]  /*6610*/  MOV R11, UR5 ;  /* 0x00000005000b7c02 */ /* 0x020fe20008000f00 */
[----:B------:R-:W-:Y:S02]  /*6620*/  IMAD.U32 R10, RZ, RZ, UR4 ;  /* 0x00000004ff0a7e24 */ /* 0x000fe4000f8e00ff */
[----:B------:R-:W-:Y:S07]  /*6630*/  LEPC R20, `(.L_x_114) ;  /* 0x000000001014794e */ /* 0x000fee0000000000 */
[----:B---34-:R-:W-:Y:S05]  /*6640*/  CALL.ABS.NOINC R2 ;  /* 0x0000000002007343 */ /* 0x018fea0003c00000 */
.L_x_114:
[----:B------:R-:W-:Y:S01]  /*6650*/  F2FP.F16.E5M2.UNPACK_B R4, R81 ;  /* 0x00000051ff04723e */ /* 0x000fe200020004ff */
[----:B------:R-:W-:Y:S05]  /*6660*/  WARPSYNC.ALL ;  /* 0x0000000000007948 */ /* 0x000fea0003800000 */
[----:B------:R-:W-:Y:S01]  /*6670*/  R2UR UR4, R48 ;  /* 0x00000000300472ca */ /* 0x000fe200000e0000 */
[--C-:B------:R-:W-:Y:S01]  /*6680*/  HADD2.F32 R53, -RZ, R4.reuse.H0_H0 ;  /* 0x20000004ff357230 */ /* 0x100fe20000004100 */
[-C--:B-1----:R-:W-:Y:S01]  /*6690*/  F2FP.F16.E5M2.UNPACK_B R3, R80.reuse ;  /* 0x00000050ff03723e */ /* 0x082fe200020004ff */
[----:B------:R-:W-:Y:S01]  /*66a0*/  HADD2.F32 R54, -RZ, R4.H1_H1 ;  /* 0x30000004ff367230 */ /* 0x000fe20000004100 */
[----:B------:R-:W-:Y:S01]  /*66b0*/  F2FP.F16.E5M2.UNPACK_B R0, R80.H1 ;  /* 0x00000050ff00723e */ /* 0x000fe200030004ff */
[----:B------:R-:W-:Y:S01]  /*66c0*/  BSSY.RECONVERGENT B0, `(.L_x_115) ;  /* 0x0000099000007945 */ /* 0x000fe20003800200 */
[----:B------:R-:W-:Y:S01]  /*66d0*/  F2FP.F16.E5M2.UNPACK_B R64, R83.H1 ;  /* 0x00000053ff40723e */ /* 0x000fe200030004ff */
[--C-:B------:R-:W-:Y:S01]  /*66e0*/  HADD2.F32 R2, -RZ, R3.reuse.H0_H0 ;  /* 0x20000003ff027230 */ /* 0x100fe20000004100 */
[----:B----4-:R-:W-:Y:S01]  /*66f0*/  F2FP.F16.E5M2.UNPACK_B R74, R86 ;  /* 0x00000056ff4a723e */ /* 0x010fe200020004ff */
[----:B------:R-:W-:Y:S01]  /*6700*/  HADD2.F32 R50, -RZ, R3.H1_H1 ;  /* 0x30000003ff327230 */ /* 0x000fe20000004100 */
[----:B------:R-:W-:Y:S01]  /*6710*/  F2FP.F16.E5M2.UNPACK_B R3, R81.H1 ;  /* 0x00000051ff03723e */ /* 0x000fe200030004ff */
[--C-:B------:R-:W-:Y:S01]  /*6720*/  HADD2.F32 R51, -RZ, R0.reuse.H0_H0 ;  /* 0x20000000ff337230 */ /* 0x100fe20000004100 */
[----:B------:R-:W-:Y:S01]  /*6730*/  IADD3 R114, PT, PT, R100, UR49, RZ ;  /* 0x0000003164727c10 */ /* 0x000fe2000fffe0ff */
[----:B------:R-:W-:Y:S01]  /*6740*/  HADD2.F32 R52, -RZ, R0.H1_H1 ;  /* 0x30000000ff347230 */ /* 0x000fe20000004100 */
[----:B------:R-:W-:Y:S01]  /*6750*/  LDTM.16dp32bit_t0_t15.x32 R4, tmem[UR4] ;  /* 0x00000004000479ee */ /* 0x000fe20008a80000 */
[----:B------:R-:W1:Y:S01]  /*6760*/  LDTM.16dp32bit_t16_t31.x32 R4, tmem[UR4+0x20] ;  /* 0x00002004000479ee */ /* 0x000e620008aa0000 */
[-C--:B------:R-:W-:Y:S01]  /*6770*/  F2FP.F16.E5M2.UNPACK_B R0, R82.reuse ;  /* 0x00000052ff00723e */ /* 0x080fe200020004ff */
[--C-:B------:R-:W-:Y:S01]  /*6780*/  HADD2.F32 R55, -RZ, R3.reuse.H0_H0 ;  /* 0x20000003ff377230 */ /* 0x100fe20000004100 */
[----:B------:R-:W-:Y:S01]  /*6790*/  SHF.L.U32 R117, R102, 0x4, RZ ;  /* 0x0000000466757819 */ /* 0x000fe200000006ff */
[----:B------:R-:W-:Y:S01]  /*67a0*/  HADD2.F32 R56, -RZ, R3.H1_H1 ;  /* 0x30000003ff387230 */ /* 0x000fe20000004100 */
[----:B------:R-:W-:Y:S01]  /*67b0*/  F2FP.F16.E5M2.UNPACK_B R3, R82.H1 ;  /* 0x00000052ff03723e */ /* 0x000fe200030004ff */
[--C-:B------:R-:W-:Y:S01]  /*67c0*/  HADD2.F32 R57, -RZ, R0.reuse.H0_H0 ;  /* 0x20000000ff397230 */ /* 0x100fe20000004100 */
[----:B------:R-:W-:Y:S01]  /*67d0*/  IADD3 R114, PT, PT, R114, R117, RZ ;  /* 0x0000007572727210 */ /* 0x000fe20007ffe0ff */
[----:B------:R-:W-:Y:S01]  /*67e0*/  HADD2.F32 R58, -RZ, R0.H1_H1 ;  /* 0x30000000ff3a7230 */ /* 0x000fe20000004100 */
[----:B------:R-:W-:Y:S01]  /*67f0*/  F2FP.F16.E5M2.UNPACK_B R0, R83 ;  /* 0x00000053ff00723e */ /* 0x000fe200020004ff */
[--C-:B------:R-:W-:Y:S01]  /*6800*/  HADD2.F32 R59, -RZ, R3.reuse.H0_H0 ;  /* 0x20000003ff3b7230 */ /* 0x100fe20000004100 */
[----:B------:R-:W-:Y:S01]  /*6810*/  ISETP.NE.AND P0, PT, R110, RZ, PT ;  /* 0x000000ff6e00720c */ /* 0x000fe20003f05270 */
[----:B------:R-:W-:Y:S01]  /*6820*/  HADD2.F32 R60, -RZ, R3.H1_H1 ;  /* 0x30000003ff3c7230 */ /* 0x000fe20000004100 */
[-C--:B------:R-:W-:Y:S01]  /*6830*/  F2FP.F16.E5M2.UNPACK_B R3, R84.reuse ;  /* 0x00000054ff03723e */ /* 0x080fe200020004ff */
[--C-:B------:R-:W-:Y:S01]  /*6840*/  HADD2.F32 R61, -RZ, R0.reuse.H0_H0 ;  /* 0x20000000ff3d7230 */ /* 0x100fe20000004100 */
[----:B------:R-:W-:Y:S01]  /*6850*/  ISETP.NE.AND P6, PT, R118, RZ, PT ;  /* 0x000000ff7600720c */ /* 0x000fe20003fc5270 */
[----:B------:R-:W-:Y:S01]  /*6860*/  HADD2.F32 R62, -RZ, R0.H1_H1 ;  /* 0x30000000ff3e7230 */ /* 0x000fe20000004100 */
[----:B------:R-:W-:Y:S01]  /*6870*/  F2FP.F16.E5M2.UNPACK_B R0, R84.H1 ;  /* 0x00000054ff00723e */ /* 0x000fe200030004ff */
[--C-:B------:R-:W-:Y:S02]  /*6880*/  HADD2.F32 R65, -RZ, R3.reuse.H0_H0 ;  /* 0x20000003ff417230 */ /* 0x100fe40000004100 */
[----:B------:R-:W-:Y:S01]  /*6890*/  HADD2.F32 R66, -RZ, R3.H1_H1 ;  /* 0x30000003ff427230 */ /* 0x000fe20000004100 */
[-C--:B------:R-:W-:Y:S01]  /*68a0*/  F2FP.F16.E5M2.UNPACK_B R3, R85.reuse ;  /* 0x00000055ff03723e */ /* 0x080fe200020004ff */
[--C-:B------:R-:W-:Y:S02]  /*68b0*/  HADD2.F32 R67, -RZ, R0.reuse.H0_H0 ;  /* 0x20000000ff437230 */ /* 0x100fe40000004100 */
[----:B------:R-:W-:Y:S01]  /*68c0*/  HADD2.F32 R68, -RZ, R0.H1_H1 ;  /* 0x30000000ff447230 */ /* 0x000fe20000004100 */
[----:B------:R-:W-:Y:S01]  /*68d0*/  F2FP.F16.E5M2.UNPACK_B R0, R85.H1 ;  /* 0x00000055ff00723e */ /* 0x000fe200030004ff */
[--C-:B------:R-:W-:Y:S02]  /*68e0*/  HADD2.F32 R69, -RZ, R3.reuse.H0_H0 ;  /* 0x20000003ff457230 */ /* 0x100fe40000004100 */
[C---:B-1----:R-:W-:Y:S01]  /*68f0*/  FMUL R7, R47.reuse, R7 ;  /* 0x000000072f077220 */ /* 0x042fe20000400000 */
[----:B------:R-:W-:Y:S01]  /*6900*/  HADD2.F32 R70, -RZ, R3.H1_H1 ;  /* 0x30000003ff467230 */ /* 0x000fe20000004100 */
[----:B------:R-:W-:Y:S01]  /*6910*/  F2FP.F16.E5M2.UNPACK_B R3, R86.H1 ;  /* 0x00000056ff03723e */ /* 0x000fe200030004ff */
[--C-:B------:R-:W-:Y:S02]  /*6920*/  HADD2.F32 R71, -RZ, R0.reuse.H0_H0 ;  /* 0x20000000ff477230 */ /* 0x100fe40000004100 */
[----:B------:R-:W-:Y:S02]  /*6930*/  HADD2.F32 R72, -RZ, R0.H1_H1 ;  /* 0x30000000ff487230 */ /* 0x000fe40000004100 */
[----:B------:R-:W-:Y:S01]  /*6940*/  FMUL R0, R47, R4 ;  /* 0x000000042f007220 */ /* 0x000fe20000400000 */
[--C-:B------:R-:W-:Y:S01]  /*6950*/  HADD2.F32 R73, -RZ, R74.reuse.H0_H0 ;  /* 0x2000004aff497230 */ /* 0x100fe20000004100 */
[----:B------:R-:W-:Y:S01]  /*6960*/  F2FP.F16.E5M2.UNPACK_B R4, R87 ;  /* 0x00000057ff04723e */ /* 0x000fe200020004ff */
[----:B------:R-:W-:Y:S02]  /*6970*/  HADD2.F32 R74, -RZ, R74.H1_H1 ;  /* 0x3000004aff4a7230 */ /* 0x000fe40000004100 */
[----:B------:R-:W-:Y:S01]  /*6980*/  FFMA R0, R49, R2, R0 ;  /* 0x0000000231007223 */ /* 0x000fe20000000000 */
[----:B------:R-:W-:Y:S01]  /*6990*/  FMUL R2, R47, R5 ;  /* 0x000000052f027220 */ /* 0x000fe20000400000 */
[--C-:B------:R-:W-:Y:S01]  /*69a0*/  HADD2.F32 R75, -RZ, R3.reuse.H0_H0 ;  /* 0x20000003ff4b7230 */ /* 0x100fe20000004100 */
[----:B------:R-:W-:Y:S01]  /*69b0*/  F2FP.F16.E5M2.UNPACK_B R5, R87.H1 ;  /* 0x00000057ff05723e */ /* 0x000fe200030004ff */
[----:B------:R-:W-:Y:S02]  /*69c0*/  HADD2.F32 R76, -RZ, R3.H1_H1 ;  /* 0x30000003ff4c7230 */ /* 0x000fe40000004100 */
[----:B------:R-:W-:Y:S01]  /*69d0*/  FFMA R2, R49, R50, R2 ;  /* 0x0000003231027223 */ /* 0x000fe20000000002 */
[--C-:B------:R-:W-:Y:S02]  /*69e0*/  HADD2.F32 R50, -RZ, R4.reuse.H0_H0 ;  /* 0x20000004ff327230 */ /* 0x100fe40000004100 */
[C---:B------:R-:W-:Y:S01]  /*69f0*/  FMUL R3, R47.reuse, R6 ;  /* 0x000000062f037220 */ /* 0x040fe20000400000 */
[--C-:B------:R-:W-:Y:S02]  /*6a00*/  HADD2.F32 R77, -RZ, R5.reuse.H1_H1 ;  /* 0x30000005ff4d7230 */ /* 0x100fe40000004100 */
[C---:B------:R-:W-:Y:S01]  /*6a10*/  FMUL R6, R47.reuse, R11 ;  /* 0x0000000b2f067220 */ /* 0x040fe20000400000 */
[----:B------:R-:W-:Y:S01]  /*6a20*/  FMUL R11, R47, R16 ;  /* 0x000000102f0b7220 */ /* 0x000fe20000400000 */
[C---:B------:R-:W-:Y:S01]  /*6a30*/  FFMA R3, R49.reuse, R51, R3 ;  /* 0x0000003331037223 */ /* 0x040fe20000000003 */
[----:B------:R-:W-:Y:S01]  /*6a40*/  FFMA R7, R49, R52, R7 ;  /* 0x0000003431077223 */ /* 0x000fe20000000007 */
[----:B------:R-:W-:Y:S02]  /*6a50*/  HADD2.F32 R51, -RZ, R4.H1_H1 ;  /* 0x30000004ff337230 */ /* 0x000fe40000004100 */
[C---:B------:R-:W-:Y:S01]  /*6a60*/  FMUL R4, R47.reuse, R9 ;  /* 0x000000092f047220 */ /* 0x040fe20000400000 */
[----:B------:R-:W-:Y:S02]  /*6a70*/  HADD2.F32 R52, -RZ, R5.H0_H0 ;  /* 0x20000005ff347230 */ /* 0x000fe40000004100 */
[----:B------:R-:W-:Y:S01]  /*6a80*/  FMUL R16, R47, R21 ;  /* 0x000000152f107220 */ /* 0x000fe20000400000 */
[----:B------:R-:W-:Y:S01]  /*6a90*/  F2FP.SATFINITE.E5M2.F32.PACK_AB_MERGE_C R78, R7, R3, RZ ;  /* 0x00000003074e723e */ /* 0x000fe200048060ff */
[C---:B------:R-:W-:Y:S01]  /*6aa0*/  FMUL R3, R47.reuse, R8 ;  /* 0x000000082f037220 */ /* 0x040fe20000400000 */
[C---:B------:R-:W-:Y:S01]  /*6ab0*/  FMUL R7, R47.reuse, R12 ;  /* 0x0000000c2f077220 */ /* 0x040fe20000400000 */
[C---:B------:R-:W-:Y:S01]  /*6ac0*/  FMUL R8, R47.reuse, R13 ;  /* 0x0000000d2f087220 */ /* 0x040fe20000400000 */
[----:B------:R-:W-:Y:S01]  /*6ad0*/  FMUL R12, R47, R17 ;  /* 0x000000112f0c7220 */ /* 0x000fe20000400000 */
[C---:B------:R-:W-:Y:S01]  /*6ae0*/  FFMA R3, R49.reuse, R53, R3 ;  /* 0x0000003531037223 */ /* 0x040fe20000000003 */
[----:B------:R-:W-:Y:S01]  /*6af0*/  FFMA R4, R49, R54, R4 ;  /* 0x0000003631047223 */ /* 0x000fe20000000004 */
[C---:B------:R-:W-:Y:S01]  /*6b00*/  FMUL R5, R47.reuse, R10 ;  /* 0x0000000a2f057220 */ /* 0x040fe20000400000 */
[C---:B------:R-:W-:Y:S01]  /*6b10*/  FMUL R9, R47.reuse, R14 ;  /* 0x0000000e2f097220 */ /* 0x040fe20000400000 */
[C---:B------:R-:W-:Y:S01]  /*6b20*/  FMUL R10, R47.reuse, R15 ;  /* 0x0000000f2f0a7220 */ /* 0x040fe20000400000 */
[----:B------:R-:W-:Y:S01]  /*6b30*/  FMUL R15, R47, R20 ;  /* 0x000000142f0f7220 */ /* 0x000fe20000400000 */
[C---:B------:R-:W-:Y:S01]  /*6b40*/  FFMA R5, R49.reuse, R55, R5 ;  /* 0x0000003731057223 */ /* 0x040fe20000000005 */
[C---:B------:R-:W-:Y:S01]  /*6b50*/  FFMA R6, R49.reuse, R56, R6 ;  /* 0x0000003831067223 */ /* 0x040fe20000000006 */
[C---:B------:R-:W-:Y:S01]  /*6b60*/  FFMA R7, R49.reuse, R57, R7 ;  /* 0x0000003931077223 */ /* 0x040fe20000000007 */
[C---:B------:R-:W-:Y:S01]  /*6b70*/  FFMA R8, R49.reuse, R58, R8 ;  /* 0x0000003a31087223 */ /* 0x040fe20000000008 */
[--C-:B------:R-:W-:Y:S02]  /*6b80*/  HADD2.F32 R63, -RZ, R64.reuse.H0_H0 ;  /* 0x20000040ff3f7230 */ /* 0x100fe40000004100 */
[C---:B------:R-:W-:Y:S01]  /*6b90*/  FFMA R9, R49.reuse, R59, R9 ;  /* 0x0000003b31097223 */ /* 0x040fe20000000009 */
[----:B------:R-:W-:Y:S01]  /*6ba0*/  F2FP.SATFINITE.E5M2.F32.PACK_AB_MERGE_C R5, R6, R5, RZ ;  /* 0x000000050605723e */ /* 0x000fe200048060ff */
[C---:B------:R-:W-:Y:S01]  /*6bb0*/  FFMA R10, R49.reuse, R60, R10 ;  /* 0x0000003c310a7223 */ /* 0x040fe2000000000a */
[C---:B------:R-:W-:Y:S01]  /*6bc0*/  FFMA R11, R49.reuse, R61, R11 ;  /* 0x0000003d310b7223 */ /* 0x040fe2000000000b */
[----:B------:R-:W-:Y:S01]  /*6bd0*/  FFMA R12, R49, R62, R12 ;  /* 0x0000003e310c7223 */ /* 0x000fe2000000000c */
[C---:B------:R-:W-:Y:S01]  /*6be0*/  FMUL R20, R47.reuse, R25 ;  /* 0x000000192f147220 */ /* 0x040fe20000400000 */
[C---:B------:R-:W-:Y:S01]  /*6bf0*/  FMUL R25, R47.reuse, R30 ;  /* 0x0000001e2f197220 */ /* 0x040fe20000400000 */
[C---:B------:R-:W-:Y:S01]  /*6c00*/  FMUL R30, R47.reuse, R35 ;  /* 0x000000232f1e7220 */ /* 0x040fe20000400000 */
[----:B------:R-:W-:Y:S01]  /*6c10*/  F2FP.SATFINITE.E5M2.F32.PACK_AB_MERGE_C R9, R10, R9, RZ ;  /* 0x000000090a09723e */ /* 0x000fe200048060ff */
[----:B------:R-:W-:Y:S02]  /*6c20*/  HADD2.F32 R64, -RZ, R64.H1_H1 ;  /* 0x30000040ff407230 */ /* 0x000fe40000004100 */
[C---:B------:R-:W-:Y:S01]  /*6c30*/  FMUL R13, R47.reuse, R18 ;  /* 0x000000122f0d7220 */ /* 0x040fe20000400000 */
[C---:B------:R-:W-:Y:S01]  /*6c40*/  FMUL R14, R47.reuse, R19 ;  /* 0x000000132f0e7220 */ /* 0x040fe20000400000 */
[C---:B------:R-:W-:Y:S01]  /*6c50*/  FMUL R17, R47.reuse, R22 ;  /* 0x000000162f117220 */ /* 0x040fe20000400000 */
[----:B------:R-:W-:Y:S01]  /*6c60*/  FMUL R18, R47, R23 ;  /* 0x000000172f127220 */ /* 0x000fe20000400000 */
[C---:B------:R-:W-:Y:S01]  /*6c70*/  FFMA R13, R49.reuse, R63, R13 ;  /* 0x0000003f310d7223 */ /* 0x040fe2000000000d */
[C---:B------:R-:W-:Y:S01]  /*6c80*/  FFMA R14, R49.reuse, R64, R14 ;  /* 0x00000040310e7223 */ /* 0x040fe2000000000e */
[----:B------:R-:W-:Y:S01]  /*6c90*/  FFMA R15, R49, R65, R15 ;  /* 0x00000041310f7223 */ /* 0x000fe2000000000f */
[----:B------:R-:W-:Y:S01]  /*6ca0*/  FMUL R19, R47, R24 ;  /* 0x000000182f137220 */ /* 0x000fe20000400000 */
[C---:B------:R-:W-:Y:S01]  /*6cb0*/  FFMA R16, R49.reuse, R66, R16 ;  /* 0x0000004231107223 */ /* 0x040fe20000000010 */
[----:B------:R-:W-:Y:S01]  /*6cc0*/  FFMA R17, R49, R67, R17 ;  /* 0x0000004331117223 */ /* 0x000fe20000000011 */
[----:B------:R-:W-:Y:S01]  /*6cd0*/  F2FP.SATFINITE.E5M2.F32.PACK_AB_MERGE_C R13, R14, R13, RZ ;  /* 0x0000000d0e0d723e */ /* 0x000fe200048060ff */
[C---:B------:R-:W-:Y:S01]  /*6ce0*/  FMUL R21, R47.reuse, R26 ;  /* 0x0000001a2f157220 */ /* 0x040fe20000400000 */
[----:B------:R-:W-:Y:S01]  /*6cf0*/  FMUL R22, R47, R27 ;  /* 0x0000001b2f167220 */ /* 0x000fe20000400000 */
[C---:B------:R-:W-:Y:S01]  /*6d00*/  FFMA R18, R49.reuse, R68, R18 ;  /* 0x0000004431127223 */ /* 0x040fe20000000012 */
[----:B------:R-:W-:Y:S01]  /*6d10*/  FFMA R19, R49, R69, R19 ;  /* 0x0000004531137223 */ /* 0x000fe20000000013 */
[----:B------:R-:W-:Y:S01]  /*6d20*/  FMUL R23, R47, R28 ;  /* 0x0000001c2f177220 */ /* 0x000fe20000400000 */
[----:B------:R-:W-:Y:S01]  /*6d30*/  FFMA R20, R49, R70, R20 ;  /* 0x0000004631147223 */ /* 0x000fe20000000014 */
[----:B------:R-:W-:Y:S01]  /*6d40*/  FMUL R24, R47, R29 ;  /* 0x0000001d2f187220 */ /* 0x000fe20000400000 */
[C---:B------:R-:W-:Y:S01]  /*6d50*/  FFMA R21, R49.reuse, R71, R21 ;  /* 0x0000004731157223 */ /* 0x040fe20000000015 */
[----:B------:R-:W-:Y:S01]  /*6d60*/  FFMA R22, R49, R72, R22 ;  /* 0x0000004831167223 */ /* 0x000fe20000000016 */
[C---:B------:R-:W-:Y:S01]  /*6d70*/  FMUL R26, R47.reuse, R31 ;  /* 0x0000001f2f1a7220 */ /* 0x040fe20000400000 */
[----:B------:R-:W-:Y:S01]  /*6d80*/  FMUL R27, R47, R32 ;  /* 0x000000202f1b7220 */ /* 0x000fe20000400000 */
[----:B------:R-:W-:Y:S01]  /*6d90*/  FFMA R23, R49, R73, R23 ;  /* 0x0000004931177223 */ /* 0x000fe20000000017 */
[----:B------:R-:W-:Y:S01]  /*6da0*/  FMUL R28, R47, R33 ;  /* 0x000000212f1c7220 */ /* 0x000fe20000400000 */
[----:B------:R-:W-:Y:S01]  /*6db0*/  FFMA R24, R49, R74, R24 ;  /* 0x0000004a31187223 */ /* 0x000fe20000000018 */
[----:B------:R-:W-:Y:S01]  /*6dc0*/  FMUL R29, R47, R34 ;  /* 0x000000222f1d7220 */ /* 0x000fe20000400000 */
[C---:B------:R-:W-:Y:S01]  /*6dd0*/  FFMA R25, R49.reuse, R75, R25 ;  /* 0x0000004b31197223 */ /* 0x040fe20000000019 */
[C---:B------:R-:W-:Y:S01]  /*6de0*/  FFMA R26, R49.reuse, R76, R26 ;  /* 0x0000004c311a7223 */ /* 0x040fe2000000001a */
[C---:B------:R-:W-:Y:S01]  /*6df0*/  FFMA R27, R49.reuse, R50, R27 ;  /* 0x00000032311b7223 */ /* 0x040fe2000000001b */
[C---:B------:R-:W-:Y:S01]  /*6e00*/  FFMA R28, R49.reuse, R51, R28 ;  /* 0x00000033311c7223 */ /* 0x040fe2000000001c */
[----:B------:R-:W-:Y:S01]  /*6e10*/  F2FP.SATFINITE.E5M2.F32.PACK_AB_MERGE_C R17, R18, R17, RZ ;  /* 0x000000111211723e */ /* 0x000fe200048060ff */
[C---:B------:R-:W-:Y:S01]  /*6e20*/  FFMA R29, R49.reuse, R52, R29 ;  /* 0x00000034311d7223 */ /* 0x040fe2000000001d */
[----:B------:R-:W-:Y:S01]  /*6e30*/  F2FP.SATFINITE.E5M2.F32.PACK_AB_MERGE_C R21, R22, R21, RZ ;  /* 0x000000151615723e */ /* 0x000fe200048060ff */
[----:B------:R-:W-:Y:S01]  /*6e40*/  FFMA R30, R49, R77, R30 ;  /* 0x0000004d311e7223 */ /* 0x000fe2000000001e */
[----:B------:R-:W-:Y:S02]  /*6e50*/  F2FP.SATFINITE.E5M2.F32.PACK_AB_MERGE_C R32, R2, R0, R78 ;  /* 0x000000000220723e */ /* 0x000fe4000480604e */
[----:B------:R-:W-:Y:S02]  /*6e60*/  F2FP.SATFINITE.E5M2.F32.PACK_AB_MERGE_C R33, R4, R3, R5 ;  /* 0x000000030421723e */ /* 0x000fe40004806005 */
[----:B------:R-:W-:Y:S02]  /*6e70*/  F2FP.SATFINITE.E5M2.F32.PACK_AB_MERGE_C R34, R8, R7, R9 ;  /* 0x000000070822723e */ /* 0x000fe40004806009 */
[----:B------:R-:W-:Y:S02]  /*6e80*/  F2FP.SATFINITE.E5M2.F32.PACK_AB_MERGE_C R35, R12, R11, R13 ;  /* 0x0000000b0c23723e */ /* 0x000fe4000480600d */
[----:B------:R-:W-:Y:S02]  /*6e90*/  F2FP.SATFINITE.E5M2.F32.PACK_AB_MERGE_C R16, R16, R15, R17 ;  /* 0x0000000f1010723e */ /* 0x000fe40004806011 */
[----:B------:R-:W-:Y:S01]  /*6ea0*/  F2FP.SATFINITE.E5M2.F32.PACK_AB_MERGE_C R17, R20, R19, R21 ;  /* 0x000000131411723e */ /* 0x000fe20004806015 */
[----:B------:R1:W-:Y:S01]  /*6eb0*/  STS.128 [R100+UR49+0x4400], R32 ;  /* 0x0044002064007988 */ /* 0x0003e20008000c31 */
[----:B------:R-:W-:Y:S02]  /*6ec0*/  F2FP.SATFINITE.E5M2.F32.PACK_AB_MERGE_C R18, R26, R25, RZ ;  /* 0x000000191a12723e */ /* 0x000fe400048060ff */
[----:B------:R-:W-:Y:S02]  /*6ed0*/  F2FP.SATFINITE.E5M2.F32.PACK_AB_MERGE_C R19, R30, R29, RZ ;  /* 0x0000001d1e13723e */ /* 0x000fe400048060ff */
[----:B------:R-:W-:Y:S02]  /*6ee0*/  F2FP.SATFINITE.E5M2.F32.PACK_AB_MERGE_C R18, R24, R23, R18 ;  /* 0x000000171812723e */ /* 0x000fe40004806012 */
[----:B------:R-:W-:Y:S02]  /*6ef0*/  F2FP.SATFINITE.E5M2.F32.PACK_AB_MERGE_C R19, R28, R27, R19 ;  /* 0x0000001b1c13723e */ /* 0x000fe40004806013 */
[----:B------:R-:W-:Y:S02]  /*6f00*/  LEA R0, R105, UR49, 0x3 ;  /* 0x0000003169007c11 */ /* 0x000fe4000f8e18ff */
[----:B------:R-:W-:Y:S01]  /*6f10*/  @P6 SHF.L.U32 R2, R104, 0x1f, RZ ;  /* 0x0000001f68026819 */ /* 0x000fe200000006ff */
[----:B------:R1:W-:Y:S01]  /*6f20*/  STS.128 [R114+0x4410], R16 ;  /* 0x0044101072007388 */ /* 0x0003e20000000c00 */
[----:B------:R-:W-:Y:S01]  /*6f30*/  @!PT LDS RZ, [RZ] ;  /* 0x00000000fffff984 */ /* 0x000fe20000000800 */
[----:B------:R-:W-:Y:S01]  /*6f40*/  @!PT LDS RZ, [RZ] ;  /* 0x00000000fffff984 */ /* 0x000fe20000000800 */
[----:B------:R-:W-:Y:S01]  /*6f50*/  @!PT LDS RZ, [RZ] ;  /* 0x00000000fffff984 */ /* 0x000fe20000000800 */
[----:B------:R-:W-:Y:S01]  /*6f60*/  @!PT LDS RZ, [RZ] ;  /* 0x00000000fffff984 */ /* 0x000fe20000000800 */
[----:B------:R2:W-:Y:S07]  /*6f70*/  MEMBAR.ALL.CTA ;  /* 0x0000000000007992 */ /* 0x0005ee0000008000 */
[----:B--2---:R-:W2:Y:S02]  /*6f80*/  FENCE.VIEW.ASYNC.S ;  /* 0x00000000000073c6 */ /* 0x004ea40000000000 */
[----:B--2---:R-:W-:Y:S06]  /*6f90*/  BAR.SYNC.DEFER_BLOCKING 0x1, 0x80 ;  /* 0x0042000000007b1d */ /* 0x004fec0000010000 */
[----:B------:R-:W-:Y:S05]  /*6fa0*/  @P0 BRA `(.L_x_116) ;  /* 0x0000000000280947 */ /* 0x000fea0003800000 */
[----:B------:R-:W-:Y:S02]  /*6fb0*/  UIADD3 UR4, UPT, UPT, UR49, 0x4400, URZ ;  /* 0x0000440031047890 */ /* 0x000fe4000fffe0ff */
[----:B------:R-:W-:Y:S01]  /*6fc0*/  UIADD3 UR6, UP0, UPT, UR52, 0x680, URZ ;  /* 0x0000068034067890 */ /* 0x000fe2000ff1e0ff */
[----:B------:R-:W-:Y:S03]  /*6fd0*/  UMOV UR43, UR36 ;  /* 0x00000024002b7c82 */ /* 0x000fe60008000000 */
[----:B------:R-:W-:Y:S01]  /*6fe0*/  MOV R109, UR4 ;  /* 0x00000004006d7c02 */ /* 0x000fe20008000f00 */
[----:B------:R-:W-:Y:S03]  /*6ff0*/  UIADD3.X UR7, UPT, UPT, URZ, UR53, URZ, UP0, !UPT ;  /* 0x00000035ff077290 */ /* 0x000fe600087fe4ff */
[----:B------:R-:W-:Y:S11]  /*7000*/  R2UR UR40, R109 ;  /* 0x000000006d2872ca */ /* 0x000ff600000e0000 */
[----:B------:R-:W-:Y:S02]  /*7010*/  @!UPT UIADD3 URZ, UPT, UPT, URZ, URZ, URZ ;  /* 0x000000fffffff290 */ /* 0x000fe4000fffe0ff */
[----:B------:R2:W-:Y:S01]  /*7020*/  UTMASTG.3D [UR40], [UR6] ;  /* 0x00000028060073b5 */ /* 0x0005e20008010000 */
[----:B------:R0:W-:Y:S01]  /*7030*/  UTMACMDFLUSH ;  /* 0x00000000000079b7 */ /* 0x0001e20000000000 */
[----:B--2---:R-:W-:Y:S04]  /*7040*/  DEPBAR.LE SB0, 0x1 ;  /* 0x000080400000791a */ /* 0x004fe80000000000 */
.L_x_116:
[----:B------:R-:W-:Y:S05]  /*7050*/  BSYNC.RECONVERGENT B0 ;  /* 0x0000000000007941 */ /* 0x000fea0003800200 */
.L_x_115:
[----:B------:R-:W-:Y:S06]  /*7060*/  BAR.SYNC.DEFER_BLOCKING 0x1, 0x80 ;  /* 0x0042000000007b1d */ /* 0x000fec0000010000 */
[----:B------:R-:W2:Y:S01]  /*7070*/  @P6 SYNCS.PHASECHK.TRANS64.TRYWAIT P0, [R0+URZ+0x140], R2 ;  /* 0x00014002000065a7 */ /* 0x000ea200080011ff */
[----:B------:R-:W-:Y:S01]  /*7080*/  BSSY B1, `(.L_x_117) ;  /* 0x0000021000017945 */ /* 0x000fe20003800000 */
[----:B--2---:R-:W-:Y:S03]  /*7090*/  @P6 SEL R115, RZ, 0x1, !P0 ;  /* 0x00000001ff736807 */ /* 0x004fe60004000000 */
[----:B------:R-:W-:Y:S05]  /*70a0*/  @!P6 BRA `(.L_x_118) ;  /* 0x000000000078e947 */ /* 0x000fea0003800000 */
[----:B------:R-:W-:Y:S01]  /*70b0*/  ISETP.NE.AND P1, PT, R116, RZ, PT ;  /* 0x000000ff7400720c */ /* 0x000fe20003f25270 */
[----:B------:R-:W-:Y:S01]  /*70c0*/  BSSY B0, `(.L_x_119) ;  /* 0x0000009000007945 */ /* 0x000fe20003800000 */
[----:B------:R-:W-:Y:S11]  /*70d0*/  ISETP.NE.AND P0, PT, R115, RZ, PT ;  /* 0x000000ff7300720c */ /* 0x000ff60003f05270 */
[----:B------:R-:W-:Y:S05]  /*70e0*/  @P1 IMAD R2, R105, 0x1000, R100 ;  /* 0x0000100069021824 */ /* 0x000fea00078e0264 */
[----:B------:R-:W-:Y:S05]  /*70f0*/  @P1 IADD3 R4, PT, PT, R2, UR49, RZ ;  /* 0x0000003102041c10 */ /* 0x000fea000fffe0ff */
[----:B------:R-:W-:Y:S01]  /*7100*/  @P1 IMAD.IADD R4, R4, 0x1, R117 ;  /* 0x0000000104041824 */ /* 0x000fe200078e0275 */
[----:B------:R-:W-:Y:S06]  /*7110*/  @P0 BRA `(.L_x_120) ;  /* 0x00000000000c0947 */ /* 0x000fec0003800000 */
[----:B------:R-:W-:Y:S04]  /*7120*/  SHF.L.U32 R3, R104, 0x1f, RZ ;  /* 0x0000001f68037819 */ /* 0x000fe800000006ff */
[----:B------:R-:W2:Y:S02]  /*7130*/  SYNCS.PHASECHK.TRANS64.TRYWAIT P0, [R0+URZ+0x140], R3 ;  /* 0x00014003000075a7 */ /* 0x000ea400080011ff */
[----:B--2---:R-:W-:Y:S05]  /*7140*/  @!P0 BRA `(.L_x_121) ;  /* 0x00000038004c8947 */ /* 0x004fea0003800000 */
.L_x_120:
[----:B------:R-:W-:Y:S05]  /*7150*/  BSYNC B0 ;  /* 0x0000000000007941 */ /* 0x000fea0003800000 */
.L_x_119:
[----:B------:R-:W-:Y:S01]  /*7160*/  ISETP.NE.AND P0, PT, R116, RZ, PT ;  /* 0x000000ff7400720c */ /* 0x000fe20003f05270 */
[----:B------:R-:W-:Y:S11]  /*7170*/  VIADD R105, R105, 0x1 ;  /* 0x0000000169697836 */ /* 0x000ff60000000000 */
[----:B------:R-:W-:Y:S01]  /*7180*/  @!UPT UIADD3 URZ, UPT, UPT, URZ, URZ, URZ ;  /* 0x000000fffffff290 */ /* 0x000fe2000fffe0ff */
[----:B------:R3:W4:Y:S04]  /*7190*/  @P0 LDS.128 R80, [R2+UR49+0x400] ;  /* 0x0004003102500984 */ /* 0x0007280008000c00 */
[----:B------:R1:W1:Y:S01]  /*71a0*/  @P0 LDS.128 R84, [R4+0x410] ;  /* 0x0004100004540984 */ /* 0x0002620000000c00 */
        /* <DEDUP_REMOVED lines=8> */
[----:B---3--:R-:W-:Y:S02]  /*7230*/  VIADD R2, R0, 0x160 ;  /* 0x0000016000027836 */ /* 0x008fe40000000000 */
[----:B--2---:R-:W-:Y:S05]  /*7240*/  IMAD.U32 R0, RZ, RZ, UR37 ;  /* 0x00000025ff007e24 */ /* 0x004fea000f8e00ff */
[----:B------:R-:W-:Y:S04]  /*7250*/  PRMT R0, R0, 0x654, R2 ;  /* 0x0000065400007816 */ /* 0x000fe80000000002 */
[----:B-----5:R2:W-:Y:S02]  /*7260*/  SYNCS.ARRIVE.TRANS64.RED.A1T0 RZ, [R0+URZ], RZ ;  /* 0x000000ff00ff79a7 */ /* 0x0205e400081004ff */
[----:B--2---:R-:W-:Y:S04]  /*7270*/  SEL R0, RZ, 0x1, P0 ;  /* 0x00000001ff007807 */ /* 0x004fe80000000000 */
[----:B-1--4-:R-:W-:Y:S02]  /*7280*/  LOP3.LUT R104, R104, R0, RZ, 0x3c, !PT ;  /* 0x0000000068687212 */ /* 0x012fe400078e3cff */
.L_x_118:
[----:B------:R-:W-:Y:S05]  /*7290*/  BSYNC B1 ;  /* 0x0000000000017941 */ /* 0x000fea0003800000 */
.L_x_117:
[----:B------:R-:W-:Y:S05]  /*72a0*/  VIADD R0, R48, 0x40 ;  /* 0x0000004030007836 */ /* 0x000fea0000000000 */
[----:B------:R-:W-:Y:S04]  /*72b0*/  SHF.R.U32.HI R0, RZ, 0x15, R0 ;  /* 0x00000015ff007819 */ /* 0x000fe80000011600 */
[----:B------:R-:W-:Y:S11]  /*72c0*/  LOP3.LUT P0, RZ, R0, 0x3, R101, 0x48, !PT ;  /* 0x0000000300ff7812 */ /* 0x000ff60007804865 */
[----:B------:R-:W-:Y:S02]  /*72d0*/  @!UPT UIADD3 URZ, UPT, UPT, URZ, URZ, URZ ;  /* 0x000000fffffff290 */ /* 0x000fe4000fffe0ff */
[----:B------:R-:W-:Y:S05]  /*72e0*/  @!P0 BRA `(.L_x_122) ;  /* 0x0000000000408947 */ /* 0x000fea0003800000 */
[----:B------:R-:W2:Y:S01]  /*72f0*/  LDCU.64 UR8, c[0x4][0x78] ;  /* 0x01000f00ff0877ac */ /* 0x000ea20008000a00 */
[----:B------:R-:W-:Y:S01]  /*7300*/  MOV R3, 0x0 ;  /* 0x0000000000037802 */ /* 0x000fe20000000f00 */
[----:B------:R-:W-:Y:S02]  /*7310*/  HFMA2 R12, -RZ, RZ, 0, 5.9604644775390625e-08 ;  /* 0x00000001ff0c7431 */ /* 0x000fe400000001ff */
[----:B------:R-:W-:Y:S02]  /*7320*/  IMAD.MOV.U32 R8, RZ, RZ, 0x192 ;  /* 0x00000192ff087424 */ /* 0x000fe400078e00ff */
[----:B------:R-:W-:Y:S01]  /*7330*/  IMAD.MOV.U32 R13, RZ, RZ, RZ ;  /* 0x000000ffff0d7224 */ /* 0x000fe200078e00ff */
[----:B------:R-:W3:Y:S01]  /*7340*/  LDCU.64 UR6, c[0x4][0x80] ;  /* 0x01001000ff0677ac */ /* 0x000ee20008000a00 */
[----:B------:R-:W4:Y:S01]  /*7350*/  LDC.64 R2, c[0x4][R3] ;  /* 0x0100000003027b82 */ /* 0x000f220000000a00 */
[----:B------:R-:W5:Y:S01]  /*7360*/  LDCU.64 UR4, c[0x4][0x18] ;  /* 0x01000300ff0477ac */ /* 0x000f620008000a00 */
[----:B--2---:R-:W-:Y:S01]  /*7370*/  MOV R5, UR9 ;  /* 0x0000000900057c02 */ /* 0x004fe20008000f00 */
[----:B------:R-:W-:Y:S01]  /*7380*/  IMAD.U32 R4, RZ, RZ, UR8 ;  /* 0x00000008ff047e24 */ /* 0x000fe2000f8e00ff */
[----:B---3--:R-:W-:Y:S01]  /*7390*/  MOV R7, UR7 ;  /* 0x0000000700077c02 */ /* 0x008fe20008000f00 */
[----:B------:R-:W-:Y:S01]  /*73a0*/  IMAD.U32 R6, RZ, RZ, UR6 ;  /* 0x00000006ff067e24 */ /* 0x000fe2000f8e00ff */
[----:B-----5:R-:W-:Y:S01]  /*73b0*/  MOV R11, UR5 ;  /* 0x00000005000b7c02 */ /* 0x020fe20008000f00 */
[----:B------:R-:W-:Y:S02]  /*73c0*/  IMAD.U32 R10, RZ, RZ, UR4 ;  /* 0x00000004ff0a7e24 */ /* 0x000fe4000f8e00ff */
[----:B------:R-:W-:Y:S07]  /*73d0*/  LEPC R20, `(.L_x_122) ;  /* 0x000000001014794e */ /* 0x000fee0000000000 */
[----:B-1--4-:R-:W-:Y:S05]  /*73e0*/  CALL.ABS.NOINC R2 ;  /* 0x0000000002007343 */ /* 0x012fea0003c00000 */
.L_x_122:
[-C--:B------:R-:W-:Y:S01]  /*73f0*/  F2FP.F16.E5M2.UNPACK_B R0, R81.reuse ;  /* 0x00000051ff00723e */ /* 0x080fe200020004ff */
[----:B------:R-:W-:Y:S05]  /*7400*/  WARPSYNC.ALL ;  /* 0x0000000000007948 */ /* 0x000fea0003800000 */
[----:B------:R-:W-:Y:S01]  /*7410*/  R2UR UR4, R48 ;  /* 0x00000000300472ca */ /* 0x000fe200000e0000 */
[--C-:B------:R-:W-:Y:S01]  /*7420*/  HADD2.F32 R54, -RZ, R0.reuse.H0_H0 ;  /* 0x20000000ff367230 */ /* 0x100fe20000004100 */
[-C--:B------:R-:W-:Y:S01]  /*7430*/  F2FP.F16.E5M2.UNPACK_B R2, R80.reuse.H1 ;  /* 0x00000050ff02723e */ /* 0x080fe200030004ff */
[----:B------:R-:W-:Y:S01]  /*7440*/  HADD2.F32 R55, -RZ, R0.H1_H1 ;  /* 0x30000000ff377230 */ /* 0x000fe20000004100 */
[----:B------:R-:W-:Y:S01]  /*7450*/  F2FP.F16.E5M2.UNPACK_B R0, R81.H1 ;  /* 0x00000051ff00723e */ /* 0x000fe200030004ff */
[----:B------:R-:W-:Y:S01]  /*7460*/  BSSY.RECONVERGENT B0, `(.L_x_123) ;  /* 0x0000095000007945 */ /* 0x000fe20003800200 */
[----:B------:R-:W-:Y:S01]  /*7470*/  F2FP.F16.E5M2.UNPACK_B R3, R80 ;  /* 0x00000050ff03723e */ /* 0x000fe200020004ff */
[----:B------:R-:W-:Y:S01]  /*7480*/  HADD2.F32 R52, -RZ, R2.H0_H0 ;  /* 0x20000002ff347230 */ /* 0x000fe20000004100 */
[----:B------:R-:W-:Y:S01]  /*7490*/  ISETP.NE.AND P0, PT, R110, RZ, PT ;  /* 0x000000ff6e00720c */ /* 0x000fe20003f05270 */
[--C-:B------:R-:W-:Y:S01]  /*74a0*/  HADD2.F32 R56, -RZ, R0.reuse.H0_H0 ;  /* 0x20000000ff387230 */ /* 0x100fe20000004100 */
[----:B------:R-:W-:Y:S01]  /*74b0*/  ISETP.NE.AND P6, PT, R118, RZ, PT ;  /* 0x000000ff7600720c */ /* 0x000fe20003fc5270 */
[----:B------:R-:W-:Y:S01]  /*74c0*/  HADD2.F32 R57, -RZ, R0.H1_H1 ;  /* 0x30000000ff397230 */ /* 0x000fe20000004100 */
[-C--:B------:R-:W-:Y:S01]  /*74d0*/  F2FP.F16.E5M2.UNPACK_B R0, R83.reuse ;  /* 0x00000053ff00723e */ /* 0x080fe200020004ff */
[----:B-1----:R-:W-:Y:S01]  /*74e0*/  LDTM.16dp32bit_t0_t15.x32 R4, tmem[UR4+0x40] ;  /* 0x00004004000479ee */ /* 0x002fe20008a80000 */
[----:B------:R-:W1:Y:S01]  /*74f0*/  LDTM.16dp32bit_t16_t31.x32 R4, tmem[UR4+0x60] ;  /* 0x00006004000479ee */ /* 0x000e620008aa0000 */
[----:B------:R-:W-:Y:S01]  /*7500*/  HADD2.F32 R53, -RZ, R2.H1_H1 ;  /* 0x30000002ff357230 */ /* 0x000fe20000004100 */
[----:B------:R-:W-:Y:S01]  /*7510*/  F2FP.F16.E5M2.UNPACK_B R2, R82.H1 ;  /* 0x00000052ff02723e */ /* 0x000fe200030004ff */
[--C-:B------:R-:W-:Y:S02]  /*7520*/  HADD2.F32 R50, -RZ, R3.reuse.H0_H0 ;  /* 0x20000003ff327230 */ /* 0x100fe40000004100 */
[--C-:B------:R-:W-:Y:S02]  /*7530*/  HADD2.F32 R62, -RZ, R0.reuse.H0_H0 ;  /* 0x20000000ff3e7230 */ /* 0x100fe40000004100 */
[----:B------:R-:W-:Y:S01]  /*7540*/  HADD2.F32 R63, -RZ, R0.H1_H1 ;  /* 0x30000000ff3f7230 */ /* 0x000fe20000004100 */
[----:B------:R-:W-:Y:S01]  /*7550*/  F2FP.F16.E5M2.UNPACK_B R0, R84.H1 ;  /* 0x00000054ff00723e */ /* 0x000fe200030004ff */
[--C-:B------:R-:W-:Y:S02]  /*7560*/  HADD2.F32 R60, -RZ, R2.reuse.H0_H0 ;  /* 0x20000002ff3c7230 */ /* 0x100fe40000004100 */
[----:B------:R-:W-:Y:S01]  /*7570*/  HADD2.F32 R61, -RZ, R2.H1_H1 ;  /* 0x30000002ff3d7230 */ /* 0x000fe20000004100 */
[----:B------:R-:W-:Y:S01]  /*7580*/  F2FP.F16.E5M2.UNPACK_B R2, R83.H1 ;  /* 0x00000053ff02723e */ /* 0x000fe200030004ff */
[----:B------:R-:W-:Y:S01]  /*7590*/  HADD2.F32 R51, -RZ, R3.H1_H1 ;  /* 0x30000003ff337230 */ /* 0x000fe20000004100 */
[----:B------:R-:W-:Y:S01]  /*75a0*/  F2FP.F16.E5M2.UNPACK_B R3, R82 ;  /* 0x00000052ff03723e */ /* 0x000fe200020004ff */
[--C-:B------:R-:W-:Y:S02]  /*75b0*/  HADD2.F32 R68, -RZ, R0.reuse.H0_H0 ;  /* 0x20000000ff447230 */ /* 0x100fe40000004100 */
[----:B------:R-:W-:Y:S01]  /*75c0*/  HADD2.F32 R69, -RZ, R0.H1_H1 ;  /* 0x30000000ff457230 */ /* 0x000fe20000004100 */
[-C--:B------:R-:W-:Y:S01]  /*75d0*/  F2FP.F16.E5M2.UNPACK_B R0, R85.reuse.H1 ;  /* 0x00000055ff00723e */ /* 0x080fe200030004ff */
[--C-:B------:R-:W-:Y:S02]  /*75e0*/  HADD2.F32 R64, -RZ, R2.reuse.H0_H0 ;  /* 0x20000002ff407230 */ /* 0x100fe40000004100 */
[----:B------:R-:W-:Y:S01]  /*75f0*/  HADD2.F32 R65, -RZ, R2.H1_H1 ;  /* 0x30000002ff417230 */ /* 0x000fe20000004100 */
[----:B------:R-:W-:Y:S01]  /*7600*/  F2FP.F16.E5M2.UNPACK_B R2, R85 ;  /* 0x00000055ff02723e */ /* 0x000fe200020004ff */
[--C-:B------:R-:W-:Y:S02]  /*7610*/  HADD2.F32 R58, -RZ, R3.reuse.H0_H0 ;  /* 0x20000003ff3a7230 */ /* 0x100fe40000004100 */
[C---:B-1----:R-:W-:Y:S01]  /*7620*/  FMUL R7, R47.reuse, R7 ;  /* 0x000000072f077220 */ /* 0x042fe20000400000 */
[----:B------:R-:W-:Y:S01]  /*7630*/  HADD2.F32 R59, -RZ, R3.H1_H1 ;  /* 0x30000003ff3b7230 */ /* 0x000fe20000004100 */
[----:B------:R-:W-:Y:S01]  /*7640*/  F2FP.F16.E5M2.UNPACK_B R3, R84 ;  /* 0x00000054ff03723e */ /* 0x000fe200020004ff */
[--C-:B------:R-:W-:Y:S02]  /*7650*/  HADD2.F32 R72, -RZ, R0.reuse.H0_H0 ;  /* 0x20000000ff487230 */ /* 0x100fe40000004100 */
[C---:B------:R-:W-:Y:S01]  /*7660*/  FMUL R11, R47.reuse, R11 ;  /* 0x0000000b2f0b7220 */ /* 0x040fe20000400000 */
[----:B------:R-:W-:Y:S01]  /*7670*/  HADD2.F32 R73, -RZ, R0.H1_H1 ;  /* 0x30000000ff497230 */ /* 0x000fe20000004100 */
[----:B------:R-:W-:Y:S01]  /*7680*/  F2FP.F16.E5M2.UNPACK_B R0, R87 ;  /* 0x00000057ff00723e */ /* 0x000fe200020004ff */
[--C-:B------:R-:W-:Y:S02]  /*7690*/  HADD2.F32 R70, -RZ, R2.reuse.H0_H0 ;  /* 0x20000002ff467230 */ /* 0x100fe40000004100 */
[C---:B------:R-:W-:Y:S01]  /*76a0*/  FMUL R15, R47.reuse, R15 ;  /* 0x0000000f2f0f7220 */ /* 0x040fe20000400000 */
[----:B------:R-:W-:Y:S01]  /*76b0*/  HADD2.F32 R71, -RZ, R2.H1_H1 ;  /* 0x30000002ff477230 */ /* 0x000fe20000004100 */
[-C--:B------:R-:W-:Y:S01]  /*76c0*/  F2FP.F16.E5M2.UNPACK_B R2, R86.reuse.H1 ;  /* 0x00000056ff02723e */ /* 0x080fe200030004ff */
[--C-:B------:R-:W-:Y:S02]  /*76d0*/  HADD2.F32 R66, -RZ, R3.reuse.H0_H0 ;  /* 0x20000003ff427230 */ /* 0x100fe40000004100 */
[----:B------:R-:W-:Y:S01]  /*76e0*/  HADD2.F32 R67, -RZ, R3.H1_H1 ;  /* 0x30000003ff437230 */ /* 0x000fe20000004100 */
[----:B------:R-:W-:Y:S01]  /*76f0*/  F2FP.F16.E5M2.UNPACK_B R3, R86 ;  /* 0x00000056ff03723e */ /* 0x000fe200020004ff */
[--C-:B------:R-:W-:Y:S02]  /*7700*/  HADD2.F32 R78, -RZ, R0.reuse.H0_H0 ;  /* 0x20000000ff4e7230 */ /* 0x100fe40000004100 */
[----:B------:R-:W-:Y:S02]  /*7710*/  HADD2.F32 R79, -RZ, R0.H1_H1 ;  /* 0x30000000ff4f7230 */ /* 0x000fe40000004100 */
[C---:B------:R-:W-:Y:S01]  /*7720*/  FMUL R0, R47.reuse, R4 ;  /* 0x000000042f007220 */ /* 0x040fe20000400000 */
[--C-:B------:R-:W-:Y:S02]  /*7730*/  HADD2.F32 R76, -RZ, R2.reuse.H0_H0 ;  /* 0x20000002ff4c7230 */ /* 0x100fe40000004100 */
[----:B------:R-:W-:Y:S01]  /*7740*/  FMUL R4, R47, R8 ;  /* 0x000000082f047220 */ /* 0x000fe20000400000 */
[----:B------:R-:W-:Y:S02]  /*7750*/  HADD2.F32 R77, -RZ, R2.H1_H1 ;  /* 0x30000002ff4d7230 */ /* 0x000fe40000004100 */
[----:B------:R-:W-:Y:S01]  /*7760*/  FFMA R0, R49, R50, R0 ;  /* 0x0000003231007223 */ /* 0x000fe20000000000 */
[--C-:B------:R-:W-:Y:S02]  /*7770*/  HADD2.F32 R74, -RZ, R3.reuse.H0_H0 ;  /* 0x20000003ff4a7230 */ /* 0x100fe40000004100 */
[C---:B------:R-:W-:Y:S01]  /*7780*/  FMUL R2, R47.reuse, R5 ;  /* 0x000000052f027220 */ /* 0x040fe20000400000 */
[----:B------:R-:W-:Y:S02]  /*7790*/  HADD2.F32 R75, -RZ, R3.H1_H1 ;  /* 0x30000003ff4b7230 */ /* 0x000fe40000004100 */
[C---:B------:R-:W-:Y:S01]  /*77a0*/  FMUL R5, R47.reuse, R9 ;  /* 0x000000092f057220 */ /* 0x040fe20000400000 */
[----:B------:R-:W-:Y:S01]  /*77b0*/  FMUL R8, R47, R12 ;  /* 0x0000000c2f087220 */ /* 0x000fe20000400000 */
[----:B------:R-:W-:Y:S01]  /*77c0*/  FFMA R2, R49, R51, R2 ;  /* 0x0000003331027223 */ /* 0x000fe20000000002 */
[C---:B------:R-:W-:Y:S01]  /*77d0*/  FMUL R9, R47.reuse, R13 ;  /* 0x0000000d2f097220 */ /* 0x040fe20000400000 */
[C---:B------:R-:W-:Y:S01]  /*77e0*/  FMUL R12, R47.reuse, R21 ;  /* 0x000000152f0c7220 */ /* 0x040fe20000400000 */
[C---:B------:R-:W-:Y:S01]  /*77f0*/  FMUL R21, R47.reuse, R30 ;  /* 0x0000001e2f157220 */ /* 0x040fe20000400000 */
[C---:B------:R-:W-:Y:S01]  /*7800*/  FMUL R13, R47.reuse, R22 ;  /* 0x000000162f0d7220 */ /* 0x040fe20000400000 */
[C---:B------:R-:W-:Y:S01]  /*7810*/  FMUL R22, R47.reuse, R31 ;  /* 0x0000001f2f167220 */ /* 0x040fe20000400000 */
        /* <DEDUP_REMOVED lines=8> */
[C---:B------:R-:W-:Y:S01]  /*78a0*/  FFMA R6, R49.reuse, R56, R6 ;  /* 0x0000003831067223 */ /* 0x040fe20000000006 */
[C---:B------:R-:W-:Y:S01]  /*78b0*/  FFMA R11, R49.reuse, R57, R11 ;  /* 0x00000039310b7223 */ /* 0x040fe2000000000b */
[C---:B------:R-:W-:Y:S01]  /*78c0*/  FFMA R8, R49.reuse, R58, R8 ;  /* 0x0000003a31087223 */ /* 0x040fe20000000008 */
[----:B------:R-:W-:Y:S01]  /*78d0*/  FFMA R9, R49, R59, R9 ;  /* 0x0000003b31097223 */ /* 0x000fe20000000009 */
[----:B------:R-:W-:Y:S01]  /*78e0*/  F2FP.SATFINITE.E5M2.F32.PACK_AB_MERGE_C R52, R7, R3, RZ ;  /* 0x000000030734723e */ /* 0x000fe200048060ff */
[----:B------:R-:W-:Y:S01]  /*78f0*/  FFMA R10, R49, R60, R10 ;  /* 0x0000003c310a7223 */ /* 0x000fe2000000000a */
[----:B------:R-:W-:Y:S01]  /*7900*/  F2FP.SATFINITE.E5M2.F32.PACK_AB_MERGE_C R53, R11, R6, RZ ;  /* 0x000000060b35723e */ /* 0x000fe200048060ff */
[----:B------:R-:W-:Y:S01]  /*7910*/  FFMA R15, R49, R61, R15 ;  /* 0x0000003d310f7223 */ /* 0x000fe2000000000f */
[C---:B------:R-:W-:Y:S01]  /*7920*/  FMUL R3, R47.reuse, R16 ;  /* 0x000000102f037220 */ /* 0x040fe20000400000 */
[C---:B------:R-:W-:Y:S01]  /*7930*/  FMUL R6, R47.reuse, R17 ;  /* 0x000000112f067220 */ /* 0x040fe20000400000 */
[----:B------:R-:W-:Y:S01]  /*7940*/  F2FP.F16.E5M2.UNPACK_B R51, R87.H1 ;  /* 0x00000057ff33723e */ /* 0x000fe200030004ff */
[----:B------:R-:W-:Y:S01]  /*7950*/  FMUL R11, R47, R20 ;  /* 0x000000142f0b7220 */ /* 0x000fe20000400000 */
[----:B------:R-:W-:Y:S01]  /*7960*/  F2FP.SATFINITE.E5M2.F32.PACK_AB_MERGE_C R54, R15, R10, RZ ;  /* 0x0000000a0f36723e */ /* 0x000fe200048060ff */
[C---:B------:R-:W-:Y:S01]  /*7970*/  FFMA R3, R49.reuse, R62, R3 ;  /* 0x0000003e31037223 */ /* 0x040fe20000000003 */
[----:B------:R-:W-:Y:S01]  /*7980*/  FFMA R6, R49, R63, R6 ;  /* 0x0000003f31067223 */ /* 0x000fe20000000006 */
[----:B------:R-:W-:Y:S01]  /*7990*/  FMUL R20, R47, R29 ;  /* 0x0000001d2f147220 */ /* 0x000fe20000400000 */
[----:B------:R-:W-:Y:S01]  /*79a0*/  F2FP.SATFINITE.E5M2.F32.PACK_AB_MERGE_C R29, R5, R4, R53 ;  /* 0x00000004051d723e */ /* 0x000fe20004806035 */
[----:B------:R-:W-:Y:S01]  /*79b0*/  FMUL R10, R47, R19 ;  /* 0x000000132f0a7220 */ /* 0x000fe20000400000 */
[----:B------:R-:W-:Y:S01]  /*79c0*/  F2FP.SATFINITE.E5M2.F32.PACK_AB_MERGE_C R30, R9, R8, R54 ;  /* 0x00000008091e723e */ /* 0x000fe20004806036 */
        /* <DEDUP_REMOVED lines=10> */
[----:B------:R-:W-:Y:S01]  /*7a70*/  FFMA R14, R49, R69, R14 ;  /* 0x00000045310e7223 */ /* 0x000fe2000000000e */
[----:B------:R-:W-:Y:S01]  /*7a80*/  FMUL R18, R47, R27 ;  /* 0x0000001b2f127220 */ /* 0x000fe20000400000 */
[C---:B------:R-:W-:Y:S01]  /*7a90*/  FFMA R15, R49.reuse, R70, R15 ;  /* 0x00000046310f7223 */ /* 0x040fe2000000000f */
[C---:B------:R-:W-:Y:S01]  /*7aa0*/  FFMA R16, R49.reuse, R71, R16 ;  /* 0x0000004731107223 */ /* 0x040fe20000000010 */
[C---:B------:R-:W-:Y:S01]  /*7ab0*/  FFMA R17, R49.reuse, R72, R17 ;  /* 0x0000004831117223 */ /* 0x040fe20000000011 */
[C---:B------:R-:W-:Y:S01]  /*7ac0*/  FFMA R18, R49.reuse, R73, R18 ;  /* 0x0000004931127223 */ /* 0x040fe20000000012 */
[----:B------:R-:W-:Y:S01]  /*7ad0*/  FFMA R19, R49, R74, R19 ;  /* 0x0000004a31137223 */ /* 0x000fe20000000013 */
[----:B------:R-:W-:Y:S01]  /*7ae0*/  FMUL R23, R47, R32 ;  /* 0x000000202f177220 */ /* 0x000fe20000400000 */
[----:B------:R-:W-:Y:S01]  /*7af0*/  FFMA R20, R49, R75, R20 ;  /* 0x0000004b31147223 */ /* 0x000fe20000000014 */
[----:B------:R-:W-:Y:S01]  /*7b00*/  FMUL R24, R47, R33 ;  /* 0x000000212f187220 */ /* 0x000fe20000400000 */
[--C-:B------:R-:W-:Y:S02]  /*7b10*/  HADD2.F32 R50, -RZ, R51.reuse.H0_H0 ;  /* 0x20000033ff327230 */ /* 0x100fe40000004100 */
[----:B------:R-:W-:Y:S01]  /*7b20*/  FFMA R21, R49, R76, R21 ;  /* 0x0000004c31157223 */ /* 0x000fe20000000015 */
[----:B------:R-:W-:Y:S02]  /*7b30*/  HADD2.F32 R51, -RZ, R51.H1_H1 ;  /* 0x30000033ff337230 */ /* 0x000fe40000004100 */
[----:B------:R-:W-:Y:S01]  /*7b40*/  FMUL R25, R47, R34 ;  /* 0x000000222f197220 */ /* 0x000fe20000400000 */
[----:B------:R-:W-:Y:S01]  /*7b50*/  FFMA R22, R49, R77, R22 ;  /* 0x0000004d31167223 */ /* 0x000fe20000000016 */
[----:B------:R-:W-:Y:S01]  /*7b60*/  FMUL R26, R47, R35 ;  /* 0x000000232f1a7220 */ /* 0x000fe20000400000 */
[----:B------:R-:W-:Y:S01]  /*7b70*/  F2FP.SATFINITE.E5M2.F32.PACK_AB_MERGE_C R7, R10, R7, RZ ;  /* 0x000000070a07723e */ /* 0x000fe200048060ff */
[C---:B------:R-:W-:Y:S01]  /*7b80*/  FFMA R23, R49.reuse, R78, R23 ;  /* 0x0000004e31177223 */ /* 0x040fe20000000017 */
[C---:B------:R-:W-:Y:S01]  /*7b90*/  FFMA R24, R49.reuse, R79, R24 ;  /* 0x0000004f31187223 */ /* 0x040fe20000000018 */
[C---:B------:R-:W-:Y:S01]  /*7ba0*/  FFMA R25, R49.reuse, R50, R25 ;  /* 0x0000003231197223 */ /* 0x040fe20000000019 */
[----:B------:R-:W-:Y:S01]  /*7bb0*/  FFMA R26, R49, R51, R26 ;  /* 0x00000033311a7223 */ /* 0x000fe2000000001a */
[----:B------:R-:W-:Y:S02]  /*7bc0*/  F2FP.SATFINITE.E5M2.F32.PACK_AB_MERGE_C R28, R2, R0, R52 ;  /* 0x00000000021c723e */ /* 0x000fe40004806034 */
[----:B------:R-:W-:Y:S02]  /*7bd0*/  F2FP.SATFINITE.E5M2.F32.PACK_AB_MERGE_C R31, R6, R3, R7 ;  /* 0x00000003061f723e */ /* 0x000fe40004806007 */
[----:B------:R-:W-:Y:S02]  /*7be0*/  F2FP.SATFINITE.E5M2.F32.PACK_AB_MERGE_C R13, R14, R13, RZ ;  /* 0x0000000d0e0d723e */ /* 0x000fe400048060ff */
[----:B------:R-:W-:Y:S01]  /*7bf0*/  F2FP.SATFINITE.E5M2.F32.PACK_AB_MERGE_C R17, R18, R17, RZ ;  /* 0x000000111211723e */ /* 0x000fe200048060ff */
[----:B------:R1:W-:Y:S01]  /*7c00*/  STS.128 [R100+UR49+0x5400], R28 ;  /* 0x0054001c64007988 */ /* 0x0003e20008000c31 */
[----:B------:R-:W-:Y:S02]  /*7c10*/  F2FP.SATFINITE.E5M2.F32.PACK_AB_MERGE_C R14, R22, R21, RZ ;  /* 0x00000015160e723e */ /* 0x000fe400048060ff */
[----:B------:R-:W-:Y:S02]  /*7c20*/  F2FP.SATFINITE.E5M2.F32.PACK_AB_MERGE_C R25, R26, R25, RZ ;  /* 0x000000191a19723e */ /* 0x000fe400048060ff */
[----:B------:R-:W-:Y:S02]  /*7c30*/  F2FP.SATFINITE.E5M2.F32.PACK_AB_MERGE_C R12, R12, R11, R13 ;  /* 0x0000000b0c0c723e */ /* 0x000fe4000480600d */
[----:B------:R-:W-:Y:S02]  /*7c40*/  F2FP.SATFINITE.E5M2.F32.PACK_AB_MERGE_C R13, R16, R15, R17 ;  /* 0x0000000f100d723e */ /* 0x000fe40004806011 */
        /* <DEDUP_REMOVED lines=13> */
[----:B------:R-:W-:Y:S02]  /*7d20*/  UIADD3 UR8, UP0, UPT, UR52, 0x680, URZ ;  /* 0x0000068034087890 */ /* 0x000fe4000ff1e0ff */
[----:B------:R-:W-:Y:S02]  /*7d30*/  UIADD3 UR5, UPT, UPT, UR41, 0x40, URZ ;  /* 0x0000004029057890 */ /* 0x000fe4000fffe0ff */
[----:B------:R-:W-:Y:S02]  /*7d40*/  UIADD3 UR4, UPT, UPT, UR49, 0x5400, URZ ;  /* 0x0000540031047890 */ /* 0x000fe4000fffe0ff */
[----:B------:R-:W-:Y:S01]  /*7d50*/  UIADD3.X UR9, UPT, UPT, URZ, UR53, URZ, UP0, !UPT ;  /* 0x00000035ff097290 */ /* 0x000fe200087fe4ff */
[----:B------:R-:W-:Y:S01]  /*7d60*/  UMOV UR6, UR42 ;  /* 0x0000002a00067c82 */ /* 0x000fe20008000000 */
[----:B------:R-:W-:Y:S07]  /*7d70*/  UMOV UR7, UR36 ;  /* 0x0000002400077c82 */ /* 0x000fee0008000000 */
[----:B------:R2:W-:Y:S01]  /*7d80*/  UTMASTG.3D [UR4], [UR8] ;  /* 0x00000004080073b5 */ /* 0x0005e20008010000 */
[----:B------:R0:W-:Y:S01]  /*7d90*/  UTMACMDFLUSH ;  /* 0x00000000000079b7 */ /* 0x0001e20000000000 */
[----:B--2---:R-:W-:Y:S04]  /*7da0*/  DEPBAR.LE SB0, 0x1 ;  /* 0x000080400000791a */ /* 0x004fe80000000000 */
.L_x_124:
[----:B------:R-:W-:Y:S05]  /*7db0*/  BSYNC.RECONVERGENT B0 ;  /* 0x0000000000007941 */ /* 0x000fea0003800200 */
.L_x_123:
        /* <DEDUP_REMOVED lines=15> */
.L_x_128:
[----:B------:R-:W-:Y:S05]  /*7eb0*/  BSYNC B0 ;  /* 0x0000000000007941 */ /* 0x000fea0003800000 */
.L_x_127:
[----:B------:R-:W-:Y:S01]  /*7ec0*/  ISETP.NE.AND P0, PT, R116, RZ, PT ;  /* 0x000000ff7400720c */ /* 0x000fe20003f05270 */
[----:B------:R-:W-:Y:S11]  /*7ed0*/  VIADD R105, R105, 0x1 ;  /* 0x0000000169697836 */ /* 0x000ff60000000000 */
[----:B------:R-:W-:Y:S01]  /*7ee0*/  @!UPT UIADD3 URZ, UPT, UPT, URZ, URZ, URZ ;  /* 0x000000fffffff290 */ /* 0x000fe2000fffe0ff */
[----:B------:R3:W4:Y:S04]  /*7ef0*/  @P0 LDS.128 R84, [R2+0x410] ;  /* 0x0004100002540984 */ /* 0x0007280000000c00 */
[----:B------:R1:W1:Y:S01]  /*7f00*/  @P0 LDS.128 R80, [R3+UR49+0x400] ;  /* 0x0004003103500984 */ /* 0x0002620008000c00 */
        /* <DEDUP_REMOVED lines=14> */
.L_x_126:
[----:B------:R-:W-:Y:S05]  /*7ff0*/  BSYNC B1 ;  /* 0x0000000000017941 */ /* 0x000fea0003800000 */
.L_x_125:
[----:B------:R-:W-:Y:S05]  /*8000*/  VIADD R0, R48, 0x80 ;  /* 0x0000008030007836 */ /* 0x000fea0000000000 */
[----:B------:R-:W-:Y:S04]  /*8010*/  SHF.R.U32.HI R0, RZ, 0x15, R0 ;  /* 0x00000015ff007819 */ /* 0x000fe80000011600 */
[----:B------:R-:W-:Y:S11]  /*8020*/  LOP3.LUT P0, RZ, R0, 0x3, R101, 0x48, !PT ;  /* 0x0000000300ff7812 */ /* 0x000ff60007804865 */
[----:B------:R-:W-:Y:S02]  /*8030*/  @!UPT UIADD3 URZ, UPT, UPT, URZ, URZ, URZ ;  /* 0x000000fffffff290 */ /* 0x000fe4000fffe0ff */
[----:B------:R-:W-:Y:S05]  /*8040*/  @!P0 BRA `(.L_x_130) ;  /* 0x0000000000408947 */ /* 0x000fea0003800000 */
[----:B------:R-:W2:Y:S01]  /*8050*/  LDCU.64 UR8, c[0x4][0x78] ;  /* 0x01000f00ff0877ac */ /* 0x000ea20008000a00 */
[----:B------:R-:W-:Y:S01]  /*8060*/  MOV R3, 0x0 ;  /* 0x0000000000037802 */ /* 0x000fe20000000f00 */
[----:B-1----:R-:W-:Y:S02]  /*8070*/  HFMA2 R12, -RZ, RZ, 0, 5.9604644775390625e-08 ;  /* 0x00000001ff0c7431 */ /* 0x002fe400000001ff */
[----:B------:R-:W-:Y:S02]  /*8080*/  IMAD.MOV.U32 R8, RZ, RZ, 0x192 ;  /* 0x00000192ff087424 */ /* 0x000fe400078e00ff */
[----:B------:R-:W-:Y:S01]  /*8090*/  IMAD.MOV.U32 R13, RZ, RZ, RZ ;  /* 0x000000ffff0d7224 */ /* 0x000fe200078e00ff */
[----:B------:R-:W1:Y:S01]  /*80a0*/  LDCU.64 UR6, c[0x4][0x80] ;  /* 0x01001000ff0677ac */ /* 0x000e620008000a00 */
[----:B------:R-:W3:Y:S01]  /*80b0*/  LDC.64 R2, c[0x4][R3] ;  /* 0x0100000003027b82 */ /* 0x000ee20000000a00 */
[----:B------:R-:W4:Y:S01]  /*80c0*/  LDCU.64 UR4, c[0x4][0x18] ;  /* 0x01000300ff0477ac */ /* 0x000f220008000a00 */
[----:B--2---:R-:W-:Y:S01]  /*80d0*/  MOV R5, UR9 ;  /* 0x0000000900057c02 */ /* 0x004fe20008000f00 */
[----:B------:R-:W-:Y:S01]  /*80e0*/  IMAD.U32 R4, RZ, RZ, UR8 ;  /* 0x00000008ff047e24 */ /* 0x000fe2000f8e00ff */
[----:B-1----:R-:W-:Y:S01]  /*80f0*/  MOV R7, UR7 ;  /* 0x0000000700077c02 */ /* 0x002fe20008000f00 */
[----:B------:R-:W-:Y:S01]  /*8100*/  IMAD.U32 R6, RZ, RZ, UR6 ;  /* 0x00000006ff067e24 */ /* 0x000fe2000f8e00ff */
[----:B----4-:R-:W-:Y:S01]  /*8110*/  MOV R11, UR5 ;  /* 0x00000005000b7c02 */ /* 0x010fe20008000f00 */
[----:B------:R-:W-:Y:S02]  /*8120*/  IMAD.U32 R10, RZ, RZ, UR4 ;  /* 0x00000004ff0a7e24 */ /* 0x000fe4000f8e00ff */
[----:B------:R-:W-:Y:S07]  /*8130*/  LEPC R20, `(.L_x_130) ;  /* 0x000000001014794e */ /* 0x000fee0000000000 */
[----:B---3--:R-:W-:Y:S05]  /*8140*/  CALL.ABS.NOINC R2 ;  /* 0x0000000002007343 */ /* 0x008fea0003c00000 */
.L_x_130:
        /* <DEDUP_REMOVED lines=148> */
[----:B------:R-:W-:Y:S02]  /*8a90*/  UIADD3 UR8, UP0, UPT, UR52, 0x680, URZ ;  /* 0x0000068034087890 */ /* 0x000fe4000ff1e0ff */
[----:B------:R-:W-:Y:S02]  /*8aa0*/  UIADD3 UR5, UPT, UPT, UR41, 0x80, URZ ;  /* 0x0000008029057890 */ /* 0x000fe4000fffe0ff */
[----:B------:R-:W-:Y:S01]  /*8ab0*/  MOV R109, UR10 ;  /* 0x0000000a006d7c02 */ /* 0x000fe20008000f00 */
[----:B------:R-:W-:Y:S01]  /*8ac0*/  UIADD3.X UR9, UPT, UPT, URZ, UR53, URZ, UP0, !UPT ;  /* 0x00000035ff097290 */ /* 0x000fe200087fe4ff */
[----:B------:R-:W-:Y:S02]  /*8ad0*/  UMOV UR6, UR42 ;  /* 0x0000002a00067c82 */ /* 0x000fe40008000000 */
[----:B------:R-:W-:Y:S01]  /*8ae0*/  R2UR UR4, R109 ;  /* 0x000000006d0472ca */ /* 0x000fe200000e0000 */
[----:B------:R-:W-:Y:S11]  /*8af0*/  UMOV UR7, UR36 ;  /* 0x0000002400077c82 */ /* 0x000ff60008000000 */
[----:B------:R-:W-:Y:S01]  /*8b00*/  @!UPT UIADD3 URZ, UPT, UPT, URZ, URZ, URZ ;  /* 0x000000fffffff290 */ /* 0x000fe2000fffe0ff */
[----:B------:R2:W-:Y:S01]  /*8b10*/  UTMASTG.3D [UR4], [UR8] ;  /* 0x00000004080073b5 */ /* 0x0005e20008010000 */
[----:B------:R0:W-:Y:S01]  /*8b20*/  UTMACMDFLUSH ;  /* 0x00000000000079b7 */ /* 0x0001e20000000000 */
[----:B--2---:R-:W-:Y:S04]  /*8b30*/  DEPBAR.LE SB0, 0x1 ;  /* 0x000080400000791a */ /* 0x004fe80000000000 */
.L_x_132:
[----:B------:R-:W-:Y:S05]  /*8b40*/  BSYNC.RECONVERGENT B0 ;  /* 0x0000000000007941 */ /* 0x000fea0003800200 */
.L_x_131:
        /* <DEDUP_REMOVED lines=15> */
.L_x_136:
[----:B------:R-:W-:Y:S05]  /*8c40*/  BSYNC B0 ;  /* 0x0000000000007941 */ /* 0x000fea0003800000 */
.L_x_135:
        /* <DEDUP_REMOVED lines=19> */
.L_x_134:
[----:B------:R-:W-:Y:S05]  /*8d80*/  BSYNC B1 ;  /* 0x0000000000017941 */ /* 0x000fea0003800000 */
.L_x_133:
        /* <DEDUP_REMOVED lines=21> */
.L_x_138:
[----:B------:R-:W-:Y:S01]  /*8ee0*/  ISETP.NE.AND P0, PT, R110, RZ, PT ;  /* 0x000000ff6e00720c */ /* 0x000fe20003f05270 */
[----:B------:R-:W-:Y:S05]  /*8ef0*/  WARPSYNC.ALL ;  /* 0x0000000000007948 */ /* 0x000fea0003800000 */
[----:B------:R-:W-:Y:S01]  /*8f00*/  R2UR UR4, R48 ;  /* 0x00000000300472ca */ /* 0x000fe200000e0000 */
[----:B------:R-:W-:Y:S01]  /*8f10*/  BSSY.RECONVERGENT B0, `(.L_x_139) ;  /* 0x000009c000007945 */ /* 0x000fe20003800200 */
[-C--:B------:R-:W-:Y:S02]  /*8f20*/  F2FP.F16.E5M2.UNPACK_B R2, R80.reuse ;  /* 0x00000050ff02723e */ /* 0x080fe400020004ff */
[----:B------:R-:W-:Y:S02]  /*8f30*/  F2FP.F16.E5M2.UNPACK_B R80, R80.H1 ;  /* 0x00000050ff50723e */ /* 0x000fe400030004ff */
[-C--:B------:R-:W-:Y:S01]  /*8f40*/  F2FP.F16.E5M2.UNPACK_B R51, R81.reuse ;  /* 0x00000051ff33723e */ /* 0x080fe200020004ff */
[--C-:B------:R-:W-:Y:S01]  /*8f50*/  HADD2.F32 R0, -RZ, R2.reuse.H0_H0 ;  /* 0x20000002ff007230 */ /* 0x100fe20000004100 */
[----:B------:R-:W-:Y:S01]  /*8f60*/  F2FP.F16.E5M2.UNPACK_B R81, R81.H1 ;  /* 0x00000051ff51723e */ /* 0x000fe200030004ff */
[----:B------:R-:W-:Y:S01]  /*8f70*/  HADD2.F32 R2, -RZ, R2.H1_H1 ;  /* 0x30000002ff027230 */ /* 0x000fe20000004100 */
[-C--:B------:R-:W-:Y:S01]  /*8f80*/  F2FP.F16.E5M2.UNPACK_B R55, R82.reuse ;  /* 0x00000052ff37723e */ /* 0x080fe200020004ff */
[--C-:B------:R-:W-:Y:S01]  /*8f90*/  HADD2.F32 R3, -RZ, R80.reuse.H0_H0 ;  /* 0x20000050ff037230 */ /* 0x100fe20000004100 */
[----:B------:R-:W-:Y:S01]  /*8fa0*/  F2FP.F16.E5M2.UNPACK_B R82, R82.H1 ;  /* 0x00000052ff52723e */ /* 0x000fe200030004ff */
[----:B-1----:R-:W-:Y:S01]  /*8fb0*/  LDTM.16dp32bit_t0_t15.x32 R4, tmem[UR4+0xc0] ;  /* 0x0000c004000479ee */ /* 0x002fe20008a80000 */
[----:B------:R-:W1:Y:S01]  /*8fc0*/  LDTM.16dp32bit_t16_t31.x32 R4, tmem[UR4+0xe0] ;  /* 0x0000e004000479ee */ /* 0x000e620008aa0000 */
[----:B------:R-:W-:Y:S01]  /*8fd0*/  NOP ;  /* 0x0000000000007918 */ /* 0x000fe20000000000 */
[--C-:B------:R-:W-:Y:S01]  /*8fe0*/  HADD2.F32 R50, -RZ, R51.reuse.H0_H0 ;  /* 0x20000033ff327230 */ /* 0x100fe20000004100 */
[----:B------:R-:W-:Y:S01]  /*8ff0*/  R2UR UR5, R113 ;  /* 0x00000000710572ca */ /* 0x000fe200000e0000 */
[----:B------:R-:W-:Y:S01]  /*9000*/  HADD2.F32 R51, -RZ, R51.H1_H1 ;  /* 0x30000033ff337230 */ /* 0x000fe20000004100 */
[----:B------:R-:W-:Y:S01]  /*9010*/  F2FP.F16.E5M2.UNPACK_B R59, R83 ;  /* 0x00000053ff3b723e */ /* 0x000fe200020004ff */
[--C-:B------:R-:W-:Y:S01]  /*9020*/  HADD2.F32 R54, -RZ, R55.reuse.H0_H0 ;  /* 0x20000037ff367230 */ /* 0x100fe20000004100 */
[----:B------:R-:W-:Y:S01]  /*9030*/  F2FP.F16.E5M2.UNPACK_B R63, R84 ;  /* 0x00000054ff3f723e */ /* 0x000fe200020004ff */
[----:B------:R-:W-:Y:S01]  /*9040*/  HADD2.F32 R55, -RZ, R55.H1_H1 ;  /* 0x30000037ff377230 */ /* 0x000fe20000004100 */
[----:B------:R-:W-:Y:S01]  /*9050*/  F2FP.F16.E5M2.UNPACK_B R67, R85 ;  /* 0x00000055ff43723e */ /* 0x000fe200020004ff */
[--C-:B------:R-:W-:Y:S01]  /*9060*/  HADD2.F32 R58, -RZ, R59.reuse.H0_H0 ;  /* 0x2000003bff3a7230 */ /* 0x100fe20000004100 */
[----:B------:R-:W-:Y:S01]  /*9070*/  F2FP.F16.E5M2.UNPACK_B R71, R86 ;  /* 0x00000056ff47723e */ /* 0x000fe200020004ff */
[----:B------:R-:W-:Y:S01]  /*9080*/  HADD2.F32 R59, -RZ, R59.H1_H1 ;  /* 0x3000003bff3b7230 */ /* 0x000fe20000004100 */
[----:B------:R-:W-:Y:S01]  /*9090*/  F2FP.F16.E5M2.UNPACK_B R74, R87 ;  /* 0x00000057ff4a723e */ /* 0x000fe200020004ff */
[--C-:B------:R-:W-:Y:S01]  /*90a0*/  HADD2.F32 R62, -RZ, R63.reuse.H0_H0 ;  /* 0x2000003fff3e7230 */ /* 0x100fe20000004100 */
[----:B------:R-:W-:Y:S01]  /*90b0*/  F2FP.F16.E5M2.UNPACK_B R83, R83.H1 ;  /* 0x00000053ff53723e */ /* 0x000fe200030004ff */
[----:B------:R-:W-:Y:S01]  /*90c0*/  UIADD3 UR5, UPT, UPT, UR5, 0x1d0, URZ ;  /* 0x000001d005057890 */ /* 0x000fe2000fffe0ff */
[----:B------:R-:W-:Y:S01]  /*90d0*/  HADD2.F32 R63, -RZ, R63.H1_H1 ;  /* 0x3000003fff3f7230 */ /* 0x000fe20000004100 */
[----:B------:R-:W-:Y:S01]  /*90e0*/  F2FP.F16.E5M2.UNPACK_B R84, R84.H1 ;  /* 0x00000054ff54723e */ /* 0x000fe200030004ff */
[--C-:B------:R-:W-:Y:S01]  /*90f0*/  HADD2.F32 R66, -RZ, R67.reuse.H0_H0 ;  /* 0x20000043ff427230 */ /* 0x100fe20000004100 */
[----:B------:R-:W-:Y:S01]  /*9100*/  UPRMT UR5, UR37, 0x654, UR5 ;  /* 0x0000065425057896 */ /* 0x000fe20008000005 */
[----:B------:R-:W-:Y:S01]  /*9110*/  HADD2.F32 R67, -RZ, R67.H1_H1 ;  /* 0x30000043ff437230 */ /* 0x000fe20000004100 */
[----:B------:R-:W-:Y:S01]  /*9120*/  F2FP.F16.E5M2.UNPACK_B R85, R85.H1 ;  /* 0x00000055ff55723e */ /* 0x000fe200030004ff */
[--C-:B------:R-:W-:Y:S02]  /*9130*/  HADD2.F32 R70, -RZ, R71.reuse.H0_H0 ;  /* 0x20000047ff467230 */ /* 0x100fe40000004100 */
[C---:B-1----:R-:W-:Y:S01]  /*9140*/  FMUL R4, R47.reuse, R4 ;  /* 0x000000042f047220 */ /* 0x042fe20000400000 */
[C---:B------:R-:W-:Y:S01]  /*9150*/  FMUL R5, R47.reuse, R5 ;  /* 0x000000052f057220 */ /* 0x040fe20000400000 */
[C---:B------:R-:W-:Y:S01]  /*9160*/  FMUL R8, R47.reuse, R8 ;  /* 0x000000082f087220 */ /* 0x040fe20000400000 */
[----:B------:R-:W-:Y:S01]  /*9170*/  FMUL R9, R47, R9 ;  /* 0x000000092f097220 */ /* 0x000fe20000400000 */
[C---:B------:R-:W-:Y:S01]  /*9180*/  FFMA R4, R49.reuse, R0, R4 ;  /* 0x0000000031047223 */ /* 0x040fe20000000004 */
[----:B------:R-:W-:Y:S01]  /*9190*/  SYNCS.ARRIVE.TRANS64.RED.A1T0 RZ, [UR5], RZ ;  /* 0x000000ffffff79a7 */ /* 0x000fe20008100405 */
        /* <DEDUP_REMOVED lines=8> */
[----:B------:R-:W-:Y:S02]  /*9220*/  HADD2.F32 R71, -RZ, R71.H1_H1 ;  /* 0x30000047ff477230 */ /* 0x000fe40000004100 */
[C---:B------:R-:W-:Y:S01]  /*9230*/  FMUL R25, R47.reuse, R30 ;  /* 0x0000001e2f197220 */ /* 0x040fe20000400000 */
[C---:B------:R-:W-:Y:S01]  /*9240*/  FMUL R30, R47.reuse, R35 ;  /* 0x000000232f1e7220 */ /* 0x040fe20000400000 */
[----:B------:R-:W-:Y:S02]  /*9250*/  HADD2.F32 R48, -RZ, R80.H1_H1 ;  /* 0x30000050ff307230 */ /* 0x000fe40000004100 */
[C---:B------:R-:W-:Y:S01]  /*9260*/  FMUL R6, R47.reuse, R6 ;  /* 0x000000062f067220 */ /* 0x040fe20000400000 */
[C---:B------:R-:W-:Y:S01]  /*9270*/  FMUL R7, R47.reuse, R7 ;  /* 0x000000072f077220 */ /* 0x040fe20000400000 */
[--C-:B------:R-:W-:Y:S02]  /*9280*/  HADD2.F32 R52, -RZ, R81.reuse.H0_H0 ;  /* 0x20000051ff347230 */ /* 0x100fe40000004100 */
[----:B------:R-:W-:Y:S01]  /*9290*/  FMUL R10, R47, R10 ;  /* 0x0000000a2f0a7220 */ /* 0x000fe20000400000 */
[C---:B------:R-:W-:Y:S01]  /*92a0*/  FFMA R6, R49.reuse, R3, R6 ;  /* 0x0000000331067223 */ /* 0x040fe20000000006 */
[----:B------:R-:W-:Y:S02]  /*92b0*/  HADD2.F32 R53, -RZ, R81.H1_H1 ;  /* 0x30000051ff357230 */ /* 0x000fe40000004100 */
[C---:B------:R-:W-:Y:S01]  /*92c0*/  FFMA R7, R49.reuse, R48, R7 ;  /* 0x0000003031077223 */ /* 0x040fe20000000007 */
[C---:B------:R-:W-:Y:S01]  /*92d0*/  FFMA R8, R49.reuse, R50, R8 ;  /* 0x0000003231087223 */ /* 0x040fe20000000008 */
[C---:B------:R-:W-:Y:S01]  /*92e0*/  FFMA R9, R49.reuse, R51, R9 ;  /* 0x0000003331097223 */ /* 0x040fe20000000009 */
[----:B------:R-:W-:Y:S01]  /*92f0*/  FFMA R10, R49, R52, R10 ;  /* 0x00000034310a7223 */ /* 0x000fe2000000000a */
[--C-:B------:R-:W-:Y:S01]  /*9300*/  HADD2.F32 R48, -RZ, R74.reuse.H0_H0 ;  /* 0x2000004aff307230 */ /* 0x100fe20000004100 */
[----:B------:R-:W-:Y:S01]  /*9310*/  F2FP.SATFINITE.E5M2.F32.PACK_AB_MERGE_C R77, R7, R6, RZ ;  /* 0x00000006074d723e */ /* 0x000fe200048060ff */
[C---:B------:R-:W-:Y:S01]  /*9320*/  FMUL R7, R47.reuse, R24 ;  /* 0x000000182f077220 */ /* 0x040fe20000400000 */
[C---:B------:R-:W-:Y:S01]  /*9330*/  FMUL R24, R47.reuse, R29 ;  /* 0x0000001d2f187220 */ /* 0x040fe20000400000 */
[C---:B------:R-:W-:Y:S01]  /*9340*/  FMUL R29, R47.reuse, R34 ;  /* 0x000000222f1d7220 */ /* 0x040fe20000400000 */
[----:B------:R-:W-:Y:S02]  /*9350*/  HADD2.F32 R74, -RZ, R74.H1_H1 ;  /* 0x3000004aff4a7230 */ /* 0x000fe40000004100 */
[C---:B------:R-:W-:Y:S01]  /*9360*/  FMUL R11, R47.reuse, R11 ;  /* 0x0000000b2f0b7220 */ /* 0x040fe20000400000 */
[--C-:B------:R-:W-:Y:S02]  /*9370*/  HADD2.F32 R56, -RZ, R82.reuse.H0_H0 ;  /* 0x20000052ff387230 */ /* 0x100fe40000004100 */
[----:B------:R-:W-:Y:S01]  /*9380*/  FMUL R14, R47, R14 ;  /* 0x0000000e2f0e7220 */ /* 0x000fe20000400000 */
[----:B------:R-:W-:Y:S02]  /*9390*/  HADD2.F32 R57, -RZ, R82.H1_H1 ;  /* 0x30000052ff397230 */ /* 0x000fe40000004100 */
[C---:B------:R-:W-:Y:S01]  /*93a0*/  FFMA R11, R49.reuse, R53, R11 ;  /* 0x00000035310b7223 */ /* 0x040fe2000000000b */
[----:B------:R-:W-:Y:S01]  /*93b0*/  F2FP.F16.E5M2.UNPACK_B R86, R86.H1 ;  /* 0x00000056ff56723e */ /* 0x000fe200030004ff */
[C---:B------:R-:W-:Y:S01]  /*93c0*/  FFMA R12, R49.reuse, R54, R12 ;  /* 0x00000036310c7223 */ /* 0x040fe2000000000c */
[C---:B------:R-:W-:Y:S01]  /*93d0*/  FFMA R13, R49.reuse, R55, R13 ;  /* 0x00000037310d7223 */ /* 0x040fe2000000000d */
[----:B------:R-:W-:Y:S01]  /*93e0*/  F2FP.F16.E5M2.UNPACK_B R87, R87.H1 ;  /* 0x00000057ff57723e */ /* 0x000fe200030004ff */
[----:B------:R-:W-:Y:S01]  /*93f0*/  FFMA R14, R49, R56, R14 ;  /* 0x00000038310e7223 */ /* 0x000fe2000000000e */
[----:B------:R-:W-:Y:S01]  /*9400*/  F2FP.SATFINITE.E5M2.F32.PACK_AB_MERGE_C R10, R11, R10, RZ ;  /* 0x0000000a0b0a723e */ /* 0x000fe200048060ff */
[C---:B------:R-:W-:Y:S01]  /*9410*/  FMUL R15, R47.reuse, R15 ;  /* 0x0000000f2f0f7220 */ /* 0x040fe20000400000 */
[--C-:B------:R-:W-:Y:S02]  /*9420*/  HADD2.F32 R60, -RZ, R83.reuse.H0_H0 ;  /* 0x20000053ff3c7230 */ /* 0x100fe40000004100 */
[----:B------:R-:W-:Y:S01]  /*9430*/  FMUL R18, R47, R18 ;  /* 0x000000122f127220 */ /* 0x000fe20000400000 */
[----:B------:R-:W-:Y:S02]  /*9440*/  HADD2.F32 R61, -RZ, R83.H1_H1 ;  /* 0x30000053ff3d7230 */ /* 0x000fe40000004100 */
[----:B------:R-:W-:Y:S01]  /*9450*/  FFMA R15, R49, R57, R15 ;  /* 0x00000039310f7223 */ /* 0x000fe2000000000f */
[----:B------:R-:W-:Y:S01]  /*9460*/  IADD3 R45, PT, PT, R45, 0x1, RZ ;  /* 0x000000012d2d7810 */ /* 0x000fe20007ffe0ff */
[C---:B------:R-:W-:Y:S01]  /*9470*/  FFMA R16, R49.reuse, R58, R16 ;  /* 0x0000003a31107223 */ /* 0x040fe20000000010 */
        /* <DEDUP_REMOVED lines=8> */
[C---:B------:R-:W-:Y:S01]  /*9500*/  FFMA R0, R49.reuse, R62, R0 ;  /* 0x0000003e31007223 */ /* 0x040fe20000000000 */
[C---:B------:R-:W-:Y:S01]  /*9510*/  FFMA R2, R49.reuse, R63, R2 ;  /* 0x0000003f31027223 */ /* 0x040fe20000000002 */
[--C-:B------:R-:W-:Y:S02]  /*9520*/  HADD2.F32 R68, -RZ, R85.reuse.H0_H0 ;  /* 0x20000055ff447230 */ /* 0x100fe40000004100 */
[----:B------:R-:W-:Y:S01]  /*9530*/  FFMA R3, R49, R64, R3 ;  /* 0x0000004031037223 */ /* 0x000fe20000000003 */
[----:B------:R-:W-:Y:S02]  /*9540*/  HADD2.F32 R69, -RZ, R85.H1_H1 ;  /* 0x30000055ff457230 */ /* 0x000fe40000004100 */
[C---:B------:R-:W-:Y:S01]  /*9550*/  FMUL R21, R47.reuse, R26 ;  /* 0x0000001a2f157220 */ /* 0x040fe20000400000 */
[----:B------:R-:W-:Y:S01]  /*9560*/  FMUL R22, R47, R27 ;  /* 0x0000001b2f167220 */ /* 0x000fe20000400000 */
[C---:B------:R-:W-:Y:S01]  /*9570*/  FFMA R6, R49.reuse, R65, R6 ;  /* 0x0000004131067223 */ /* 0x040fe20000000006 */
[----:B------:R-:W-:Y:S01]  /*9580*/  FFMA R7, R49, R66, R7 ;  /* 0x0000004231077223 */ /* 0x000fe20000000007 */
[----:B------:R-:W-:Y:S01]  /*9590*/  FMUL R23, R47, R28 ;  /* 0x0000001c2f177220 */ /* 0x000fe20000400000 */
[C---:B------:R-:W-:Y:S01]  /*95a0*/  FFMA R20, R49.reuse, R67, R20 ;  /* 0x0000004331147223 */ /* 0x040fe20000000014 */
[--C-:B------:R-:W-:Y:S02]  /*95b0*/  HADD2.F32 R72, -RZ, R86.reuse.H0_H0 ;  /* 0x20000056ff487230 */ /* 0x100fe40000004100 */
[C---:B------:R-:W-:Y:S01]  /*95c0*/  FFMA R21, R49.reuse, R68, R21 ;  /* 0x0000004431157223 */ /* 0x040fe20000000015 */
[----:B------:R-:W-:Y:S02]  /*95d0*/  HADD2.F32 R73, -RZ, R86.H1_H1 ;  /* 0x30000056ff497230 */ /* 0x000fe40000004100 */
[----:B------:R-:W-:Y:S01]  /*95e0*/  FFMA R22, R49, R69, R22 ;  /* 0x0000004531167223 */ /* 0x000fe20000000016 */
[C---:B------:R-:W-:Y:S01]  /*95f0*/  FMUL R26, R47.reuse, R31 ;  /* 0x0000001f2f1a7220 */ /* 0x040fe20000400000 */
[----:B------:R-:W-:Y:S01]  /*9600*/  FMUL R27, R47, R32 ;  /* 0x000000202f1b7220 */ /* 0x000fe20000400000 */
[----:B------:R-:W-:Y:S01]  /*9610*/  FFMA R23, R49, R70, R23 ;  /* 0x0000004631177223 */ /* 0x000fe20000000017 */
[----:B------:R-:W-:Y:S01]  /*9620*/  FMUL R28, R47, R33 ;  /* 0x000000212f1c7220 */ /* 0x000fe20000400000 */
[C---:B------:R-:W-:Y:S01]  /*9630*/  FFMA R24, R49.reuse, R71, R24 ;  /* 0x0000004731187223 */ /* 0x040fe20000000018 */
[--C-:B------:R-:W-:Y:S02]  /*9640*/  HADD2.F32 R75, -RZ, R87.reuse.H0_H0 ;  /* 0x20000057ff4b7230 */ /* 0x100fe40000004100 */
[C---:B------:R-:W-:Y:S01]  /*9650*/  FFMA R25, R49.reuse, R72, R25 ;  /* 0x0000004831197223 */ /* 0x040fe20000000019 */
[----:B------:R-:W-:Y:S02]  /*9660*/  HADD2.F32 R76, -RZ, R87.H1_H1 ;  /* 0x30000057ff4c7230 */ /* 0x000fe40000004100 */
[----:B------:R-:W-:Y:S01]  /*9670*/  FFMA R26, R49, R73, R26 ;  /* 0x00000049311a7223 */ /* 0x000fe2000000001a */
[----:B------:R-:W-:Y:S01]  /*9680*/  F2FP.SATFINITE.E5M2.F32.PACK_AB_MERGE_C R14, R15, R14, RZ ;  /* 0x0000000e0f0e723e */ /* 0x000fe200048060ff */
[----:B------:R-:W-:Y:S01]  /*9690*/  FFMA R27, R49, R48, R27 ;  /* 0x00000030311b7223 */ /* 0x000fe2000000001b */
[----:B------:R-:W-:Y:S01]  /*96a0*/  F2FP.SATFINITE.E5M2.F32.PACK_AB_MERGE_C R18, R19, R18, RZ ;  /* 0x000000121312723e */ /* 0x000fe200048060ff */
[C---:B------:R-:W-:Y:S01]  /*96b0*/  FFMA R28, R49.reuse, R74, R28 ;  /* 0x0000004a311c7223 */ /* 0x040fe2000000001c */
[C---:B------:R-:W-:Y:S01]  /*96c0*/  FFMA R29, R49.reuse, R75, R29 ;  /* 0x0000004b311d7223 */ /* 0x040fe2000000001d */
[----:B------:R-:W-:Y:S01]  /*96d0*/  FFMA R30, R49, R76, R30 ;  /* 0x0000004c311e7223 */ /* 0x000fe2000000001e */
[----:B------:R-:W-:Y:S02]  /*96e0*/  F2FP.SATFINITE.E5M2.F32.PACK_AB_MERGE_C R32, R5, R4, R77 ;  /* 0x000000040520723e */ /* 0x000fe4000480604d */
[----:B------:R-:W-:Y:S02]  /*96f0*/  F2FP.SATFINITE.E5M2.F32.PACK_AB_MERGE_C R33, R9, R8, R10 ;  /* 0x000000080921723e */ /* 0x000fe4000480600a */
        /* <DEDUP_REMOVED lines=10> */
[----:B------:R-:W-:Y:S05]  /*97a0*/  F2FP.SATFINITE.E5M2.F32.PACK_AB_MERGE_C R7, R28, R27, R29 ;  /* 0x0000001b1c07723e */ /* 0x000fea000480601d */
        /* <DEDUP_REMOVED lines=18> */
.L_x_140:
[----:B------:R-:W-:Y:S05]  /*98d0*/  BSYNC.RECONVERGENT B0 ;  /* 0x0000000000007941 */ /* 0x000fea0003800200 */
.L_x_139:
[----:B------:R-:W-:Y:S01]  /*98e0*/  BAR.SYNC.DEFER_BLOCKING 0x1, 0x80 ;  /* 0x0042000000007b1d */ /* 0x000fe20000010000 */
[----:B------:R-:W-:Y:S01]  /*98f0*/  ISETP.NE.AND P2, PT, R111, RZ, PT ;  /* 0x000000ff6f00720c */ /* 0x000fe20003f45270 */
[----:B------:R-:W-:Y:S01]  /*9900*/  IMAD.IADD R14, R43, 0x1, R94 ;  /* 0x000000012b0e7824 */ /* 0x000fe200078e025e */
[----:B------:R-:W-:Y:S01]  /*9910*/  ISETP.NE.AND P0, PT, R112, 0x2, PT ;  /* 0x000000027000780c */ /* 0x000fe20003f05270 */
[----:B------:R-:W-:Y:S01]  /*9920*/  IMAD.IADD R15, R44, 0x1, R95 ;  /* 0x000000012c0f7824 */ /* 0x000fe200078e025f */
[----:B------:R-:W-:Y:S02]  /*9930*/  ISETP.NE.AND P1, PT, R45, 0x4, PT ;  /* 0x000000042d00780c */ /* 0x000fe40003f25270 */
[----:B------:R-:W-:Y:S02]  /*9940*/  SEL R2, RZ, 0x1, P0 ;  /* 0x00000001ff027807 */ /* 0x000fe40000000000 */
[----:B------:R-:W-:Y:S02]  /*9950*/  SEL R0, RZ, 0x1, P1 ;  /* 0x00000001ff007807 */ /* 0x000fe40000800000 */
[----:B------:R-:W-:Y:S02]  /*9960*/  LOP3.LUT R106, R106, R2, RZ, 0x3c, !PT ;  /* 0x000000026a6a7212 */ /* 0x000fe400078e3cff */
[----:B------:R-:W-:Y:S02]  /*9970*/  LOP3.LUT R107, R107, R0, RZ, 0x3c, !PT ;  /* 0x000000006b6b7212 */ /* 0x000fe400078e3cff */
[----:B------:R-:W-:Y:S02]  /*9980*/  @P2 R2UR UR36, R103 ;  /* 0x00000000672422ca */ /* 0x000fe400000e0000 */
[----:B------:R-:W-:Y:S02]  /*9990*/  SEL R112, R112, RZ, P0 ;  /* 0x000000ff70707207 */ /* 0x000fe40000000000 */
[----:B------:R-:W-:Y:S01]  /*99a0*/  SEL R45, R45, RZ, P1 ;  /* 0x000000ff2d2d7207 */ /* 0x000fe20000800000 */
[----:B------:R-:W-:Y:S10]  /*99b0*/  @P2 BRA `(.L_x_141) ;  /* 0xffffffbc00382947 */ /* 0x000ff4000383ffff */
[----:B------:R-:W-:Y:S05]  /*99c0*/  EXIT ;  /* 0x000000000000794d */ /* 0x000fea0003800000 */
.L_x_20:
[----:B--2---:R2:W1:Y:S02]  /*99d0*/  SYNCS.PHASECHK.TRANS64.TRYWAIT P0, [R2+URZ+0x200], R3 ;  /* 0x00020003020075a7 */ /* 0x00446400080011ff */
[----:B-1----:R-:W-:Y:S05]  /*99e0*/  @!P0 NANOSLEEP.SYNCS 0x989680 ;  /* 0x009896800000895d */ /* 0x002fea0003900000 */
[----:B------:R-:W1:Y:S02]  /*99f0*/  @!P0 SYNCS.PHASECHK.TRANS64 P0, [R2+URZ+0x200], R3 ;  /* 0x00020003020085a7 */ /* 0x000e6400080010ff */
[----:B-1----:R-:W-:Y:S05]  /*9a00*/  @!P0 BRA `(.L_x_20) ;  /* 0xfffffffc00f08947 */ /* 0x002fea000383ffff */
[----:B------:R-:W-:Y:S05]  /*9a10*/  BRA `(.L_x_142) ;  /* 0xffffff7c007c7947 */ /* 0x000fea000383ffff */
.L_x_23:
[----:B-1----:R-:W-:-:S07]  /*9a20*/  MOV R2, UR33 ;  /* 0x0000002100027c02 */ /* 0x002fce0008000f00 */
.L_x_143:
[----:B-1----:R1:W2:Y:S02]  /*9a30*/  SYNCS.PHASECHK.TRANS64.TRYWAIT P0, [R2+URZ+0xa0], R4 ;  /* 0x0000a004020075a7 */ /* 0x0022a400080011ff */
[----:B--2---:R-:W-:Y:S05]  /*9a40*/  @!P0 NANOSLEEP.SYNCS 0x989680 ;  /* 0x009896800000895d */ /* 0x004fea0003900000 */
[----:B------:R-:W2:Y:S02]  /*9a50*/  @!P0 SYNCS.PHASECHK.TRANS64 P0, [R2+URZ+0xa0], R4 ;  /* 0x0000a004020085a7 */ /* 0x000ea400080010ff */
[----:B--2---:R-:W-:Y:S05]  /*9a60*/  @!P0 BRA `(.L_x_143) ;  /* 0xfffffffc00f08947 */ /* 0x004fea000383ffff */
[----:B------:R-:W-:Y:S05]  /*9a70*/  BRA `(.L_x_22) ;  /* 0xffffff7c00cc7947 */ /* 0x000fea000383ffff */
.L_x_29:
[----:B-1----:R-:W-:-:S07]  /*9a80*/  MOV R2, UR17 ;  /* 0x0000001100027c02 */ /* 0x002fce0008000f00 */
.L_x_144:
[----:B-1----:R1:W2:Y:S02]  /*9a90*/  SYNCS.PHASECHK.TRANS64.TRYWAIT P0, [R2+URZ+0xa0], R4 ;  /* 0x0000a004020075a7 */ /* 0x0022a400080011ff */
[----:B--2---:R-:W-:Y:S05]  /*9aa0*/  @!P0 NANOSLEEP.SYNCS 0x989680 ;  /* 0x009896800000895d */ /* 0x004fea0003900000 */
[----:B------:R-:W2:Y:S02]  /*9ab0*/  @!P0 SYNCS.PHASECHK.TRANS64 P0, [R2+URZ+0xa0], R4 ;  /* 0x0000a004020085a7 */ /* 0x000ea400080010ff */
[----:B--2---:R-:W-:Y:S05]  /*9ac0*/  @!P0 BRA `(.L_x_144) ;  /* 0xfffffffc00f08947 */ /* 0x004fea000383ffff */
[----:B------:R-:W-:Y:S05]  /*9ad0*/  BRA `(.L_x_28) ;  /* 0xffffff8000747947 */ /* 0x000fea000383ffff */
.L_x_33:
[----:B-1----:R1:W2:Y:S02]  /*9ae0*/  SYNCS.PHASECHK.TRANS64.TRYWAIT P0, [R2+URZ+0x190], R3 ;  /* 0x00019003020075a7 */ /* 0x0022a400080011ff */
[----:B--2---:R-:W-:Y:S05]  /*9af0*/  @!P0 NANOSLEEP.SYNCS 0x989680 ;  /* 0x009896800000895d */ /* 0x004fea0003900000 */
[----:B------:R-:W2:Y:S02]  /*9b00*/  @!P0 SYNCS.PHASECHK.TRANS64 P0, [R2+URZ+0x190], R3 ;  /* 0x00019003020085a7 */ /* 0x000ea400080010ff */
[----:B--2---:R-:W-:Y:S05]  /*9b10*/  @!P0 BRA `(.L_x_33) ;  /* 0xfffffffc00f08947 */ /* 0x004fea000383ffff */
[----:B------:R-:W-:Y:S05]  /*9b20*/  BRA `(.L_x_145) ;  /* 0xffffff8400047947 */ /* 0x000fea000383ffff */
.L_x_37:
[----:B----4-:R-:W-:-:S07]  /*9b30*/  MOV R0, UR5 ;  /* 0x0000000500007c02 */ /* 0x010fce0008000f00 */
.L_x_146:
[----:B-1----:R1:W2:Y:S02]  /*9b40*/  SYNCS.PHASECHK.TRANS64.TRYWAIT P0, [R0+URZ], R2 ;  /* 0x00000002000075a7 */ /* 0x0022a400080011ff */
[----:B--2---:R-:W-:Y:S05]  /*9b50*/  @!P0 NANOSLEEP.SYNCS 0x989680 ;  /* 0x009896800000895d */ /* 0x004fea0003900000 */
[----:B------:R-:W2:Y:S02]  /*9b60*/  @!P0 SYNCS.PHASECHK.TRANS64 P0, [R0+URZ], R2 ;  /* 0x00000002000085a7 */ /* 0x000ea400080010ff */
[----:B--2---:R-:W-:Y:S05]  /*9b70*/  @!P0 BRA `(.L_x_146) ;  /* 0xfffffffc00f08947 */ /* 0x004fea000383ffff */
[----:B------:R-:W-:Y:S05]  /*9b80*/  BRA `(.L_x_147) ;  /* 0xffffff8800747947 */ /* 0x000fea000383ffff */
.L_x_38:
[----:B----4-:R-:W-:-:S07]  /*9b90*/  MOV R0, UR5 ;  /* 0x0000000500007c02 */ /* 0x010fce0008000f00 */
.L_x_148:
[----:B-1----:R1:W2:Y:S02]  /*9ba0*/  SYNCS.PHASECHK.TRANS64.TRYWAIT P0, [R0+URZ], R3 ;  /* 0x00000003000075a7 */ /* 0x0022a400080011ff */
[----:B--2---:R-:W-:Y:S05]  /*9bb0*/  @!P0 NANOSLEEP.SYNCS 0x989680 ;  /* 0x009896800000895d */ /* 0x004fea0003900000 */
[----:B------:R-:W2:Y:S02]  /*9bc0*/  @!P0 SYNCS.PHASECHK.TRANS64 P0, [R0+URZ], R3 ;  /* 0x00000003000085a7 */ /* 0x000ea400080010ff */
[----:B--2---:R-:W-:Y:S05]  /*9bd0*/  @!P0 BRA `(.L_x_148) ;  /* 0xfffffffc00f08947 */ /* 0x004fea000383ffff */
[----:B------:R-:W-:Y:S05]  /*9be0*/  BRA `(.L_x_149) ;  /* 0xffffff8800807947 */ /* 0x000fea000383ffff */
.L_x_39:
[----:B----4-:R-:W-:-:S07]  /*9bf0*/  MOV R0, UR5 ;  /* 0x0000000500007c02 */ /* 0x010fce0008000f00 */
.L_x_150:
[----:B-1----:R1:W2:Y:S02]  /*9c00*/  SYNCS.PHASECHK.TRANS64.TRYWAIT P0, [R0+URZ], R3 ;  /* 0x00000003000075a7 */ /* 0x0022a400080011ff */
[----:B--2---:R-:W-:Y:S05]  /*9c10*/  @!P0 NANOSLEEP.SYNCS 0x989680 ;  /* 0x009896800000895d */ /* 0x004fea0003900000 */
[----:B------:R-:W2:Y:S02]  /*9c20*/  @!P0 SYNCS.PHASECHK.TRANS64 P0, [R0+URZ], R3 ;  /* 0x00000003000085a7 */ /* 0x000ea400080010ff */
[----:B--2---:R-:W-:Y:S05]  /*9c30*/  @!P0 BRA `(.L_x_150) ;  /* 0xfffffffc00f08947 */ /* 0x004fea000383ffff */
[----:B------:R-:W-:Y:S05]  /*9c40*/  BRA `(.L_x_151) ;  /* 0xffffff88008c7947 */ /* 0x000fea000383ffff */
.L_x_40:
[----:B----4-:R-:W-:-:S07]  /*9c50*/  MOV R0, UR5 ;  /* 0x0000000500007c02 */ /* 0x010fce0008000f00 */
.L_x_152:
[----:B-1----:R1:W2:Y:S02]  /*9c60*/  SYNCS.PHASECHK.TRANS64.TRYWAIT P0, [R0+URZ], R3 ;  /* 0x00000003000075a7 */ /* 0x0022a400080011ff */
[----:B--2---:R-:W-:Y:S05]  /*9c70*/  @!P0 NANOSLEEP.SYNCS 0x989680 ;  /* 0x009896800000895d */ /* 0x004fea0003900000 */
[----:B------:R-:W2:Y:S02]  /*9c80*/  @!P0 SYNCS.PHASECHK.TRANS64 P0, [R0+URZ], R3 ;  /* 0x00000003000085a7 */ /* 0x000ea400080010ff */
[----:B--2---:R-:W-:Y:S05]  /*9c90*/  @!P0 BRA `(.L_x_152) ;  /* 0xfffffffc00f08947 */ /* 0x004fea000383ffff */
[----:B------:R-:W-:Y:S05]  /*9ca0*/  BRA `(.L_x_153) ;  /* 0xffffff8800987947 */ /* 0x000fea000383ffff */
.L_x_41:
[----:B----4-:R-:W-:-:S07]  /*9cb0*/  MOV R0, UR5 ;  /* 0x0000000500007c02 */ /* 0x010fce0008000f00 */
.L_x_154:
[----:B-1----:R1:W2:Y:S02]  /*9cc0*/  SYNCS.PHASECHK.TRANS64.TRYWAIT P0, [R0+URZ], R3 ;  /* 0x00000003000075a7 */ /* 0x0022a400080011ff */
[----:B--2---:R-:W-:Y:S05]  /*9cd0*/  @!P0 NANOSLEEP.SYNCS 0x989680 ;  /* 0x009896800000895d */ /* 0x004fea0003900000 */
[----:B------:R-:W2:Y:S02]  /*9ce0*/  @!P0 SYNCS.PHASECHK.TRANS64 P0, [R0+URZ], R3 ;  /* 0x00000003000085a7 */ /* 0x000ea400080010ff */
[----:B--2---:R-:W-:Y:S05]  /*9cf0*/  @!P0 BRA `(.L_x_154) ;  /* 0xfffffffc00f08947 */ /* 0x004fea000383ffff */
[----:B------:R-:W-:Y:S05]  /*9d00*/  BRA `(.L_x_155) ;  /* 0xffffff8800a47947 */ /* 0x000fea000383ffff */
.L_x_42:
[----:B----4-:R-:W-:-:S07]  /*9d10*/  MOV R0, UR5 ;  /* 0x0000000500007c02 */ /* 0x010fce0008000f00 */
.L_x_156:
[----:B-1----:R1:W2:Y:S02]  /*9d20*/  SYNCS.PHASECHK.TRANS64.TRYWAIT P0, [R0+URZ], R3 ;  /* 0x00000003000075a7 */ /* 0x0022a400080011ff */
[----:B--2---:R-:W-:Y:S05]  /*9d30*/  @!P0 NANOSLEEP.SYNCS 0x989680 ;  /* 0x009896800000895d */ /* 0x004fea0003900000 */
[----:B------:R-:W2:Y:S02]  /*9d40*/  @!P0 SYNCS.PHASECHK.TRANS64 P0, [R0+URZ], R3 ;  /* 0x00000003000085a7 */ /* 0x000ea400080010ff */
[----:B--2---:R-:W-:Y:S05]  /*9d50*/  @!P0 BRA `(.L_x_156) ;  /* 0xfffffffc00f08947 */ /* 0x004fea000383ffff */
[----:B------:R-:W-:Y:S05]  /*9d60*/  BRA `(.L_x_157) ;  /* 0xffffff8800b07947 */ /* 0x000fea000383ffff */
.L_x_43:
[----:B----4-:R-:W-:-:S07]  /*9d70*/  MOV R0, UR5 ;  /* 0x0000000500007c02 */ /* 0x010fce0008000f00 */
.L_x_158:
[----:B-1----:R1:W2:Y:S02]  /*9d80*/  SYNCS.PHASECHK.TRANS64.TRYWAIT P0, [R0+URZ], R3 ;  /* 0x00000003000075a7 */ /* 0x0022a400080011ff */
[----:B--2---:R-:W-:Y:S05]  /*9d90*/  @!P0 NANOSLEEP.SYNCS 0x989680 ;  /* 0x009896800000895d */ /* 0x004fea0003900000 */
[----:B------:R-:W2:Y:S02]  /*9da0*/  @!P0 SYNCS.PHASECHK.TRANS64 P0, [R0+URZ], R3 ;  /* 0x00000003000085a7 */ /* 0x000ea400080010ff */
[----:B--2---:R-:W-:Y:S05]  /*9db0*/  @!P0 BRA `(.L_x_158) ;  /* 0xfffffffc00f08947 */ /* 0x004fea000383ffff */
[----:B------:R-:W-:Y:S05]  /*9dc0*/  BRA `(.L_x_159) ;  /* 0xffffff8800bc7947 */ /* 0x000fea000383ffff */
.L_x_44:
[----:B----4-:R-:W-:-:S07]  /*9dd0*/  MOV R0, UR5 ;  /* 0x0000000500007c02 */ /* 0x010fce0008000f00 */
.L_x_160:
[----:B-1----:R1:W2:Y:S02]  /*9de0*/  SYNCS.PHASECHK.TRANS64.TRYWAIT P0, [R0+URZ], R3 ;  /* 0x00000003000075a7 */ /* 0x0022a400080011ff */
[----:B--2---:R-:W-:Y:S05]  /*9df0*/  @!P0 NANOSLEEP.SYNCS 0x989680 ;  /* 0x009896800000895d */ /* 0x004fea0003900000 */
[----:B------:R-:W2:Y:S02]  /*9e00*/  @!P0 SYNCS.PHASECHK.TRANS64 P0, [R0+URZ], R3 ;  /* 0x00000003000085a7 */ /* 0x000ea400080010ff */
[----:B--2---:R-:W-:Y:S05]  /*9e10*/  @!P0 BRA `(.L_x_160) ;  /* 0xfffffffc00f08947 */ /* 0x004fea000383ffff */
[----:B------:R-:W-:Y:S05]  /*9e20*/  BRA `(.L_x_161) ;  /* 0xffffff8800c87947 */ /* 0x000fea000383ffff */
.L_x_45:
[----:B----4-:R-:W-:-:S07]  /*9e30*/  MOV R0, UR5 ;  /* 0x0000000500007c02 */ /* 0x010fce0008000f00 */
.L_x_162:
[----:B-1----:R1:W2:Y:S02]  /*9e40*/  SYNCS.PHASECHK.TRANS64.TRYWAIT P0, [R0+URZ], R3 ;  /* 0x00000003000075a7 */ /* 0x0022a400080011ff */
[----:B--2---:R-:W-:Y:S05]  /*9e50*/  @!P0 NANOSLEEP.SYNCS 0x989680 ;  /* 0x009896800000895d */ /* 0x004fea0003900000 */
[----:B------:R-:W2:Y:S02]  /*9e60*/  @!P0 SYNCS.PHASECHK.TRANS64 P0, [R0+URZ], R3 ;  /* 0x00000003000085a7 */ /* 0x000ea400080010ff */
[----:B--2---:R-:W-:Y:S05]  /*9e70*/  @!P0 BRA `(.L_x_162) ;  /* 0xfffffffc00f08947 */ /* 0x004fea000383ffff */
[----:B------:R-:W-:Y:S05]  /*9e80*/  BRA `(.L_x_163) ;  /* 0xffffff8800d47947 */ /* 0x000fea000383ffff */
.L_x_46:
[----:B----4-:R-:W-:-:S07]  /*9e90*/  MOV R0, UR5 ;  /* 0x0000000500007c02 */ /* 0x010fce0008000f00 */
.L_x_164:
[----:B-1----:R1:W2:Y:S02]  /*9ea0*/  SYNCS.PHASECHK.TRANS64.TRYWAIT P0, [R0+URZ], R3 ;  /* 0x00000003000075a7 */ /* 0x0022a400080011ff */
[----:B--2---:R-:W-:Y:S05]  /*9eb0*/  @!P0 NANOSLEEP.SYNCS 0x989680 ;  /* 0x009896800000895d */ /* 0x004fea0003900000 */
[----:B------:R-:W2:Y:S02]  /*9ec0*/  @!P0 SYNCS.PHASECHK.TRANS64 P0, [R0+URZ], R3 ;  /* 0x00000003000085a7 */ /* 0x000ea400080010ff */
[----:B--2---:R-:W-:Y:S05]  /*9ed0*/  @!P0 BRA `(.L_x_164) ;  /* 0xfffffffc00f08947 */ /* 0x004fea000383ffff */
[----:B------:R-:W-:Y:S05]  /*9ee0*/  BRA `(.L_x_165) ;  /* 0xffffff8800e07947 */ /* 0x000fea000383ffff */
.L_x_47:
[----:B----4-:R-:W-:-:S07]  /*9ef0*/  MOV R0, UR5 ;  /* 0x0000000500007c02 */ /* 0x010fce0008000f00 */
.L_x_166:
[----:B-1----:R1:W2:Y:S02]  /*9f00*/  SYNCS.PHASECHK.TRANS64.TRYWAIT P0, [R0+URZ], R3 ;  /* 0x00000003000075a7 */ /* 0x0022a400080011ff */
[----:B--2---:R-:W-:Y:S05]  /*9f10*/  @!P0 NANOSLEEP.SYNCS 0x989680 ;  /* 0x009896800000895d */ /* 0x004fea0003900000 */
[----:B------:R-:W2:Y:S02]  /*9f20*/  @!P0 SYNCS.PHASECHK.TRANS64 P0, [R0+URZ], R3 ;  /* 0x00000003000085a7 */ /* 0x000ea400080010ff */
[----:B--2---:R-:W-:Y:S05]  /*9f30*/  @!P0 BRA `(.L_x_166) ;  /* 0xfffffffc00f08947 */ /* 0x004fea000383ffff */
[----:B------:R-:W-:Y:S05]  /*9f40*/  BRA `(.L_x_167) ;  /* 0xffffff8800ec7947 */ /* 0x000fea000383ffff */
.L_x_48:
[----:B----4-:R-:W-:-:S07]  /*9f50*/  MOV R0, UR5 ;  /* 0x0000000500007c02 */ /* 0x010fce0008000f00 */
.L_x_168:
[----:B-1----:R1:W2:Y:S02]  /*9f60*/  SYNCS.PHASECHK.TRANS64.TRYWAIT P0, [R0+URZ], R3 ;  /* 0x00000003000075a7 */ /* 0x0022a400080011ff */
[----:B--2---:R-:W-:Y:S05]  /*9f70*/  @!P0 NANOSLEEP.SYNCS 0x989680 ;  /* 0x009896800000895d */ /* 0x004fea0003900000 */
[----:B------:R-:W2:Y:S02]  /*9f80*/  @!P0 SYNCS.PHASECHK.TRANS64 P0, [R0+URZ], R3 ;  /* 0x00000003000085a7 */ /* 0x000ea400080010ff */
[----:B--2---:R-:W-:Y:S05]  /*9f90*/  @!P0 BRA `(.L_x_168) ;  /* 0xfffffffc00f08947 */ /* 0x004fea000383ffff */
[----:B------:R-:W-:Y:S05]  /*9fa0*/  BRA `(.L_x_169) ;  /* 0xffffff8800f87947 */ /* 0x000fea000383ffff */
.L_x_49:
[----:B----4-:R-:W-:-:S07]  /*9fb0*/  MOV R0, UR5 ;  /* 0x0000000500007c02 */ /* 0x010fce0008000f00 */
.L_x_170:
[----:B-1----:R1:W2:Y:S02]  /*9fc0*/  SYNCS.PHASECHK.TRANS64.TRYWAIT P0, [R0+URZ], R3 ;  /* 0x00000003000075a7 */ /* 0x0022a400080011ff */
[----:B--2---:R-:W-:Y:S05]  /*9fd0*/  @!P0 NANOSLEEP.SYNCS 0x989680 ;  /* 0x009896800000895d */ /* 0x004fea0003900000 */
[----:B------:R-:W2:Y:S02]  /*9fe0*/  @!P0 SYNCS.PHASECHK.TRANS64 P0, [R0+URZ], R3 ;  /* 0x00000003000085a7 */ /* 0x000ea400080010ff */
[----:B--2---:R-:W-:Y:S05]  /*9ff0*/  @!P0 BRA `(.L_x_170) ;  /* 0xfffffffc00f08947 */ /* 0x004fea000383ffff */
[----:B------:R-:W-:Y:S05]  /*a000*/  BRA `(.L_x_171) ;  /* 0xffffff8c00047947 */ /* 0x000fea000383ffff */
.L_x_50:
[----:B----4-:R-:W-:-:S07]  /*a010*/  MOV R0, UR5 ;  /* 0x0000000500007c02 */ /* 0x010fce0008000f00 */
.L_x_172:
[----:B-1----:R1:W2:Y:S02]  /*a020*/  SYNCS.PHASECHK.TRANS64.TRYWAIT P0, [R0+URZ], R3 ;  /* 0x00000003000075a7 */ /* 0x0022a400080011ff */
[----:B--2---:R-:W-:Y:S05]  /*a030*/  @!P0 NANOSLEEP.SYNCS 0x989680 ;  /* 0x009896800000895d */ /* 0x004fea0003900000 */
[----:B------:R-:W2:Y:S02]  /*a040*/  @!P0 SYNCS.PHASECHK.TRANS64 P0, [R0+URZ], R3 ;  /* 0x00000003000085a7 */ /* 0x000ea400080010ff */
[----:B--2---:R-:W-:Y:S05]  /*a050*/  @!P0 BRA `(.L_x_172) ;  /* 0xfffffffc00f08947 */ /* 0x004fea000383ffff */
[----:B------:R-:W-:Y:S05]  /*a060*/  BRA `(.L_x_173) ;  /* 0xffffff8c00107947 */ /* 0x000fea000383ffff */
.L_x_51:
[----:B----4-:R-:W-:-:S07]  /*a070*/  MOV R0, UR5 ;  /* 0x0000000500007c02 */ /* 0x010fce0008000f00 */
.L_x_174:
[----:B-1----:R1:W2:Y:S02]  /*a080*/  SYNCS.PHASECHK.TRANS64.TRYWAIT P0, [R0+URZ], R3 ;  /* 0x00000003000075a7 */ /* 0x0022a400080011ff */
[----:B--2---:R-:W-:Y:S05]  /*a090*/  @!P0 NANOSLEEP.SYNCS 0x989680 ;  /* 0x009896800000895d */ /* 0x004fea0003900000 */
[----:B------:R-:W2:Y:S02]  /*a0a0*/  @!P0 SYNCS.PHASECHK.TRANS64 P0, [R0+URZ], R3 ;  /* 0x00000003000085a7 */ /* 0x000ea400080010ff */
[----:B--2---:R-:W-:Y:S05]  /*a0b0*/  @!P0 BRA `(.L_x_174) ;  /* 0xfffffffc00f08947 */ /* 0x004fea000383ffff */
[----:B------:R-:W-:Y:S05]  /*a0c0*/  BRA `(.L_x_175) ;  /* 0xffffff8c001c7947 */ /* 0x000fea000383ffff */
.L_x_52:
[----:B----4-:R-:W-:-:S07]  /*a0d0*/  MOV R0, UR5 ;  /* 0x0000000500007c02 */ /* 0x010fce0008000f00 */
.L_x_176:
[----:B-1----:R1:W2:Y:S02]  /*a0e0*/  SYNCS.PHASECHK.TRANS64.TRYWAIT P0, [R0+URZ], R3 ;  /* 0x00000003000075a7 */ /* 0x0022a400080011ff */
[----:B--2---:R-:W-:Y:S05]  /*a0f0*/  @!P0 NANOSLEEP.SYNCS 0x989680 ;  /* 0x009896800000895d */ /* 0x004fea0003900000 */
[----:B------:R-:W2:Y:S02]  /*a100*/  @!P0 SYNCS.PHASECHK.TRANS64 P0, [R0+URZ], R3 ;  /* 0x00000003000085a7 */ /* 0x000ea400080010ff */
[----:B--2---:R-:W-:Y:S05]  /*a110*/  @!P0 BRA `(.L_x_176) ;  /* 0xfffffffc00f08947 */ /* 0x004fea000383ffff */
[----:B------:R-:W-:Y:S05]  /*a120*/  BRA `(.L_x_177) ;  /* 0xffffff8c00287947 */ /* 0x000fea000383ffff */
.L_x_53:
[----:B----4-:R-:W-:-:S07]  /*a130*/  MOV R0, UR5 ;  /* 0x0000000500007c02 */ /* 0x010fce0008000f00 */
.L_x_178:
[----:B-1----:R1:W2:Y:S02]  /*a140*/  SYNCS.PHASECHK.TRANS64.TRYWAIT P0, [R0+URZ], R3 ;  /* 0x00000003000075a7 */ /* 0x0022a400080011ff */
[----:B--2---:R-:W-:Y:S05]  /*a150*/  @!P0 NANOSLEEP.SYNCS 0x989680 ;  /* 0x009896800000895d */ /* 0x004fea0003900000 */
[----:B------:R-:W2:Y:S02]  /*a160*/  @!P0 SYNCS.PHASECHK.TRANS64 P0, [R0+URZ], R3 ;  /* 0x00000003000085a7 */ /* 0x000ea400080010ff */
[----:B--2---:R-:W-:Y:S05]  /*a170*/  @!P0 BRA `(.L_x_178) ;  /* 0xfffffffc00f08947 */ /* 0x004fea000383ffff */
[----:B------:R-:W-:Y:S05]  /*a180*/  BRA `(.L_x_179) ;  /* 0xffffff8c00347947 */ /* 0x000fea000383ffff */
.L_x_54:
[----:B----4-:R-:W-:-:S07]  /*a190*/  MOV R0, UR5 ;  /* 0x0000000500007c02 */ /* 0x010fce0008000f00 */
.L_x_180:
[----:B-1----:R1:W2:Y:S02]  /*a1a0*/  SYNCS.PHASECHK.TRANS64.TRYWAIT P0, [R0+URZ], R3 ;  /* 0x00000003000075a7 */ /* 0x0022a400080011ff */
[----:B--2---:R-:W-:Y:S05]  /*a1b0*/  @!P0 NANOSLEEP.SYNCS 0x989680 ;  /* 0x009896800000895d */ /* 0x004fea0003900000 */
[----:B------:R-:W2:Y:S02]  /*a1c0*/  @!P0 SYNCS.PHASECHK.TRANS64 P0, [R0+URZ], R3 ;  /* 0x00000003000085a7 */ /* 0x000ea400080010ff */
[----:B--2---:R-:W-:Y:S05]  /*a1d0*/  @!P0 BRA `(.L_x_180) ;  /* 0xfffffffc00f08947 */ /* 0x004fea000383ffff */
[----:B------:R-:W-:Y:S05]  /*a1e0*/  BRA `(.L_x_181) ;  /* 0xffffff8c00407947 */ /* 0x000fea000383ffff */
.L_x_55:
[----:B----4-:R-:W-:-:S07]  /*a1f0*/  MOV R0, UR5 ;  /* 0x0000000500007c02 */ /* 0x010fce0008000f00 */
.L_x_182:
[----:B-1----:R1:W2:Y:S02]  /*a200*/  SYNCS.PHASECHK.TRANS64.TRYWAIT P0, [R0+URZ], R3 ;  /* 0x00000003000075a7 */ /* 0x0022a400080011ff */
[----:B--2---:R-:W-:Y:S05]  /*a210*/  @!P0 NANOSLEEP.SYNCS 0x989680 ;  /* 0x009896800000895d */ /* 0x004fea0003900000 */
[----:B------:R-:W2:Y:S02]  /*a220*/  @!P0 SYNCS.PHASECHK.TRANS64 P0, [R0+URZ], R3 ;  /* 0x00000003000085a7 */ /* 0x000ea400080010ff */
[----:B--2---:R-:W-:Y:S05]  /*a230*/  @!P0 BRA `(.L_x_182) ;  /* 0xfffffffc00f08947 */ /* 0x004fea000383ffff */
[----:B------:R-:W-:Y:S05]  /*a240*/  BRA `(.L_x_183) ;  /* 0xffffff8c004c7947 */ /* 0x000fea000383ffff */
.L_x_58:
[----:B-1----:R1:W2:Y:S02]  /*a250*/  SYNCS.PHASECHK.TRANS64.TRYWAIT P0, [R0+URZ+0x1f0], R4 ;  /* 0x0001f004000075a7 */ /* 0x0022a400080011ff */
[----:B--2---:R-:W-:Y:S05]  /*a260*/  @!P0 NANOSLEEP.SYNCS 0x989680 ;  /* 0x009896800000895d */ /* 0x004fea0003900000 */
[----:B------:R-:W2:Y:S02]  /*a270*/  @!P0 SYNCS.PHASECHK.TRANS64 P0, [R0+URZ+0x1f0], R4 ;  /* 0x0001f004000085a7 */ /* 0x000ea400080010ff */
[----:B--2---:R-:W-:Y:S05]  /*a280*/  @!P0 BRA `(.L_x_58) ;  /* 0xfffffffc00f08947 */ /* 0x004fea000383ffff */
[----:B------:R-:W-:Y:S05]  /*a290*/  BRA `(.L_x_184) ;  /* 0xffffff8c00a87947 */ /* 0x000fea000383ffff */
.L_x_59:
[----:B------:R-:W-:-:S07]  /*a2a0*/  MOV R0, UR5 ;  /* 0x0000000500007c02 */ /* 0x000fce0008000f00 */
.L_x_185:
[----:B-1----:R1:W2:Y:S02]  /*a2b0*/  SYNCS.PHASECHK.TRANS64.TRYWAIT P0, [R0+URZ+0x1a0], R5 ;  /* 0x0001a005000075a7 */ /* 0x0022a400080011ff */
[----:B--2---:R-:W-:Y:S05]  /*a2c0*/  @!P0 NANOSLEEP.SYNCS 0x989680 ;  /* 0x009896800000895d */ /* 0x004fea0003900000 */
[----:B------:R-:W2:Y:S02]  /*a2d0*/  @!P0 SYNCS.PHASECHK.TRANS64 P0, [R0+URZ+0x1a0], R5 ;  /* 0x0001a005000085a7 */ /* 0x000ea400080010ff */
[----:B--2---:R-:W-:Y:S05]  /*a2e0*/  @!P0 BRA `(.L_x_185) ;  /* 0xfffffffc00f08947 */ /* 0x004fea000383ffff */
[----:B------:R-:W-:Y:S05]  /*a2f0*/  BRA `(.L_x_186) ;  /* 0xffffff8c00b87947 */ /* 0x000fea000383ffff */
.L_x_60:
[----:B-1----:R1:W2:Y:S02]  /*a300*/  SYNCS.PHASECHK.TRANS64.TRYWAIT P1, [R0+URZ+0x190], R4 ;  /* 0x00019004000075a7 */ /* 0x0022a400080211ff */
[----:B--2---:R-:W-:Y:S05]  /*a310*/  @!P1 NANOSLEEP.SYNCS 0x989680 ;  /* 0x009896800000995d */ /* 0x004fea0003900000 */
[----:B------:R-:W2:Y:S02]  /*a320*/  @!P1 SYNCS.PHASECHK.TRANS64 P1, [R0+URZ+0x190], R4 ;  /* 0x00019004000095a7 */ /* 0x000ea400080210ff */
[----:B--2---:R-:W-:Y:S05]  /*a330*/  @!P1 BRA `(.L_x_60) ;  /* 0xfffffffc00f09947 */ /* 0x004fea000383ffff */
[----:B------:R-:W-:Y:S05]  /*a340*/  BRA `(.L_x_187) ;  /* 0xffffff8c00e87947 */ /* 0x000fea000383ffff */
.L_x_63:
[----:B------:R-:W-:-:S07]  /*a350*/  MOV R0, UR5 ;  /* 0x0000000500007c02 */ /* 0x000fce0008000f00 */
.L_x_188:
[----:B-1----:R1:W2:Y:S02]  /*a360*/  SYNCS.PHASECHK.TRANS64.TRYWAIT P0, [R0+URZ+0x1a0], R2 ;  /* 0x0001a002000075a7 */ /* 0x0022a400080011ff */
[----:B--2---:R-:W-:Y:S05]  /*a370*/  @!P0 NANOSLEEP.SYNCS 0x989680 ;  /* 0x009896800000895d */ /* 0x004fea0003900000 */
[----:B------:R-:W2:Y:S02]  /*a380*/  @!P0 SYNCS.PHASECHK.TRANS64 P0, [R0+URZ+0x1a0], R2 ;  /* 0x0001a002000085a7 */ /* 0x000ea400080010ff */
[----:B--2---:R-:W-:Y:S05]  /*a390*/  @!P0 BRA `(.L_x_188) ;  /* 0xfffffffc00f08947 */ /* 0x004fea000383ffff */
[----:B------:R-:W-:Y:S05]  /*a3a0*/  BRA `(.L_x_62) ;  /* 0xffffff90003c7947 */ /* 0x000fea000383ffff */
.L_x_70:
[----:B-1----:R1:W2:Y:S02]  /*a3b0*/  SYNCS.PHASECHK.TRANS64.TRYWAIT P1, [R0+URZ+0x190], R2 ;  /* 0x00019002000075a7 */ /* 0x0022a400080211ff */
[----:B--2---:R-:W-:Y:S05]  /*a3c0*/  @!P1 NANOSLEEP.SYNCS 0x989680 ;  /* 0x009896800000995d */ /* 0x004fea0003900000 */
[----:B------:R-:W2:Y:S02]  /*a3d0*/  @!P1 SYNCS.PHASECHK.TRANS64 P1, [R0+URZ+0x190], R2 ;  /* 0x00019002000095a7 */ /* 0x000ea400080210ff */
[----:B--2---:R-:W-:Y:S05]  /*a3e0*/  @!P1 BRA `(.L_x_70) ;  /* 0xfffffffc00f09947 */ /* 0x004fea000383ffff */
[----:B------:R-:W-:Y:S05]  /*a3f0*/  BRA `(.L_x_189) ;  /* 0xffffff9400947947 */ /* 0x000fea000383ffff */
.L_x_71:
[----:B------:R-:W-:-:S07]  /*a400*/  MOV R2, UR9 ;  /* 0x0000000900027c02 */ /* 0x000fce0008000f00 */
.L_x_190:
[----:B-1----:R1:W2:Y:S02]  /*a410*/  SYNCS.PHASECHK.TRANS64.TRYWAIT P0, [R2+URZ+0x1d0], R0 ;  /* 0x0001d000020075a7 */ /* 0x0022a400080011ff */
[----:B--2---:R-:W-:Y:S05]  /*a420*/  @!P0 NANOSLEEP.SYNCS 0x989680 ;  /* 0x009896800000895d */ /* 0x004fea0003900000 */
[----:B------:R-:W2:Y:S02]  /*a430*/  @!P0 SYNCS.PHASECHK.TRANS64 P0, [R2+URZ+0x1d0], R0 ;  /* 0x0001d000020085a7 */ /* 0x000ea400080010ff */
[----:B--2---:R-:W-:Y:S05]  /*a440*/  @!P0 BRA `(.L_x_190) ;  /* 0xfffffffc00f08947 */ /* 0x004fea000383ffff */
[----:B------:R-:W-:Y:S05]  /*a450*/  BRA `(.L_x_191) ;  /* 0xffffff9400c87947 */ /* 0x000fea000383ffff */
.L_x_74:
[----:B------:R-:W-:Y:S07]  /*a460*/  MOV R0, UR7 ;  /* 0x0000000700007c02 */ /* 0x000fee0008000f00 */
.L_x_192:
[----:B-1----:R1:W2:Y:S02]  /*a470*/  SYNCS.PHASECHK.TRANS64.TRYWAIT P0, [R0+URZ], R2 ;  /* 0x00000002000075a7 */ /* 0x0022a400080011ff */
[----:B--2---:R-:W-:Y:S05]  /*a480*/  @!P0 NANOSLEEP.SYNCS 0x989680 ;  /* 0x009896800000895d */ /* 0x004fea0003900000 */
[----:B------:R-:W2:Y:S02]  /*a490*/  @!P0 SYNCS.PHASECHK.TRANS64 P0, [R0+URZ], R2 ;  /* 0x00000002000085a7 */ /* 0x000ea400080010ff */
[----:B--2---:R-:W-:Y:S05]  /*a4a0*/  @!P0 BRA `(.L_x_192) ;  /* 0xfffffffc00f08947 */ /* 0x004fea000383ffff */
[----:B------:R-:W-:Y:S05]  /*a4b0*/  BRA `(.L_x_73) ;  /* 0xffffff9800007947 */ /* 0x000fea000383ffff */
.L_x_77:
[----:B------:R-:W-:-:S07]  /*a4c0*/  MOV R0, UR5 ;  /* 0x0000000500007c02 */ /* 0x000fce0008000f00 */
.L_x_193:
[----:B--2---:R2:W3:Y:S02]  /*a4d0*/  SYNCS.PHASECHK.TRANS64.TRYWAIT P0, [R0+URZ], R2 ;  /* 0x00000002000075a7 */ /* 0x0044e400080011ff */
[----:B---3--:R-:W-:Y:S05]  /*a4e0*/  @!P0 NANOSLEEP.SYNCS 0x989680 ;  /* 0x009896800000895d */ /* 0x008fea0003900000 */
[----:B------:R-:W3:Y:S02]  /*a4f0*/  @!P0 SYNCS.PHASECHK.TRANS64 P0, [R0+URZ], R2 ;  /* 0x00000002000085a7 */ /* 0x000ee400080010ff */
[----:B---3--:R-:W-:Y:S05]  /*a500*/  @!P0 BRA `(.L_x_193) ;  /* 0xfffffffc00f08947 */ /* 0x008fea000383ffff */
[----:B------:R-:W-:Y:S05]  /*a510*/  BRA `(.L_x_194) ;  /* 0xffffff9800a07947 */ /* 0x000fea000383ffff */
.L_x_78:
[----:B------:R-:W-:-:S07]  /*a520*/  MOV R0, UR5 ;  /* 0x0000000500007c02 */ /* 0x000fce0008000f00 */
.L_x_195:
[----:B--2---:R2:W3:Y:S02]  /*a530*/  SYNCS.PHASECHK.TRANS64.TRYWAIT P0, [R0+URZ], R3 ;  /* 0x00000003000075a7 */ /* 0x0044e400080011ff */
[----:B---3--:R-:W-:Y:S05]  /*a540*/  @!P0 NANOSLEEP.SYNCS 0x989680 ;  /* 0x009896800000895d */ /* 0x008fea0003900000 */
[----:B------:R-:W3:Y:S02]  /*a550*/  @!P0 SYNCS.PHASECHK.TRANS64 P0, [R0+URZ], R3 ;  /* 0x00000003000085a7 */ /* 0x000ee400080010ff */
[----:B---3--:R-:W-:Y:S05]  /*a560*/  @!P0 BRA `(.L_x_195) ;  /* 0xfffffffc00f08947 */ /* 0x008fea000383ffff */
[----:B------:R-:W-:Y:S05]  /*a570*/  BRA `(.L_x_196) ;  /* 0xffffff9800ac7947 */ /* 0x000fea000383ffff */
.L_x_79:
[----:B------:R-:W-:-:S07]  /*a580*/  MOV R0, UR5 ;  /* 0x0000000500007c02 */ /* 0x000fce0008000f00 */
.L_x_197:
[----:B--2---:R2:W3:Y:S02]  /*a590*/  SYNCS.PHASECHK.TRANS64.TRYWAIT P0, [R0+URZ], R3 ;  /* 0x00000003000075a7 */ /* 0x0044e400080011ff */
[----:B---3--:R-:W-:Y:S05]  /*a5a0*/  @!P0 NANOSLEEP.SYNCS 0x989680 ;  /* 0x009896800000895d */ /* 0x008fea0003900000 */
[----:B------:R-:W3:Y:S02]  /*a5b0*/  @!P0 SYNCS.PHASECHK.TRANS64 P0, [R0+URZ], R3 ;  /* 0x00000003000085a7 */ /* 0x000ee400080010ff */
[----:B---3--:R-:W-:Y:S05]  /*a5c0*/  @!P0 BRA `(.L_x_197) ;  /* 0xfffffffc00f08947 */ /* 0x008fea000383ffff */
[----:B------:R-:W-:Y:S05]  /*a5d0*/  BRA `(.L_x_198) ;  /* 0xffffff9800b87947 */ /* 0x000fea000383ffff */
.L_x_80:
[----:B--2---:R-:W-:-:S07]  /*a5e0*/  MOV R0, UR7 ;  /* 0x0000000700007c02 */ /* 0x004fce0008000f00 */
.L_x_199:
[----:B--2---:R2:W3:Y:S02]  /*a5f0*/  SYNCS.PHASECHK.TRANS64.TRYWAIT P0, [R0+URZ], R2 ;  /* 0x00000002000075a7 */ /* 0x0044e400080011ff */
[----:B---3--:R-:W-:Y:S05]  /*a600*/  @!P0 NANOSLEEP.SYNCS 0x989680 ;  /* 0x009896800000895d */ /* 0x008fea0003900000 */
[----:B------:R-:W3:Y:S02]  /*a610*/  @!P0 SYNCS.PHASECHK.TRANS64 P0, [R0+URZ], R2 ;  /* 0x00000002000085a7 */ /* 0x000ee400080010ff */
[----:B---3--:R-:W-:Y:S05]  /*a620*/  @!P0 BRA `(.L_x_199) ;  /* 0xfffffffc00f08947 */ /* 0x008fea000383ffff */
[----:B------:R-:W-:Y:S05]  /*a630*/  BRA `(.L_x_200) ;  /* 0xffffff9800c47947 */ /* 0x000fea000383ffff */
.L_x_85:
[----:B--2---:R2:W3:Y:S02]  /*a640*/  SYNCS.PHASECHK.TRANS64.TRYWAIT P0, [R0+URZ+0x190], R2 ;  /* 0x00019002000075a7 */ /* 0x0044e400080011ff */
[----:B---3--:R-:W-:Y:S05]  /*a650*/  @!P0 NANOSLEEP.SYNCS 0x989680 ;  /* 0x009896800000895d */ /* 0x008fea0003900000 */
[----:B------:R-:W3:Y:S02]  /*a660*/  @!P0 SYNCS.PHASECHK.TRANS64 P0, [R0+URZ+0x190], R2 ;  /* 0x00019002000085a7 */ /* 0x000ee400080010ff */
[----:B---3--:R-:W-:Y:S05]  /*a670*/  @!P0 BRA `(.L_x_85) ;  /* 0xfffffffc00f08947 */ /* 0x008fea000383ffff */
[----:B------:R-:W-:Y:S05]  /*a680*/  BRA `(.L_x_201) ;  /* 0xffffff9c00d07947 */ /* 0x000fea000383ffff */
.L_x_88:
[----:B------:R-:W-:Y:S07]  /*a690*/  MOV R0, UR7 ;  /* 0x0000000700007c02 */ /* 0x000fee0008000f00 */
.L_x_202:
[----:B--2---:R2:W3:Y:S02]  /*a6a0*/  SYNCS.PHASECHK.TRANS64.TRYWAIT P0, [R0+URZ+0x188], R2 ;  /* 0x00018802000075a7 */ /* 0x0044e400080011ff */
[----:B---3--:R-:W-:Y:S05]  /*a6b0*/  @!P0 NANOSLEEP.SYNCS 0x989680 ;  /* 0x009896800000895d */ /* 0x008fea0003900000 */
[----:B------:R-:W3:Y:S02]  /*a6c0*/  @!P0 SYNCS.PHASECHK.TRANS64 P0, [R0+URZ+0x188], R2 ;  /* 0x00018802000085a7 */ /* 0x000ee400080010ff */
[----:B---3--:R-:W-:Y:S05]  /*a6d0*/  @!P0 BRA `(.L_x_202) ;  /* 0xfffffffc00f08947 */ /* 0x008fea000383ffff */
[----:B------:R-:W-:Y:S05]  /*a6e0*/  BRA `(.L_x_87) ;  /* 0xffffffa000b07947 */ /* 0x000fea000383ffff */
.L_x_91:
[----:B------:R-:W-:Y:S07]  /*a6f0*/  MOV R0, UR7 ;  /* 0x0000000700007c02 */ /* 0x000fee0008000f00 */
.L_x_203:
[----:B-1----:R1:W2:Y:S02]  /*a700*/  SYNCS.PHASECHK.TRANS64.TRYWAIT P0, [R0+URZ+0x160], R14 ;  /* 0x0001600e000075a7 */ /* 0x0022a400080011ff */
[----:B--2---:R-:W-:Y:S05]  /*a710*/  @!P0 NANOSLEEP.SYNCS 0x989680 ;  /* 0x009896800000895d */ /* 0x004fea0003900000 */
[----:B------:R-:W2:Y:S02]  /*a720*/  @!P0 SYNCS.PHASECHK.TRANS64 P0, [R0+URZ+0x160], R14 ;  /* 0x0001600e000085a7 */ /* 0x000ea400080010ff */
[----:B--2---:R-:W-:Y:S05]  /*a730*/  @!P0 BRA `(.L_x_203) ;  /* 0xfffffffc00f08947 */ /* 0x004fea000383ffff */
[----:B------:R-:W-:Y:S05]  /*a740*/  BRA `(.L_x_204) ;  /* 0xffffffa400287947 */ /* 0x000fea000383ffff */
.L_x_92:
[----:B------:R-:W-:Y:S07]  /*a750*/  MOV R0, UR7 ;  /* 0x0000000700007c02 */ /* 0x000fee0008000f00 */
.L_x_205:
[----:B-1----:R1:W2:Y:S02]  /*a760*/  SYNCS.PHASECHK.TRANS64.TRYWAIT P0, [R0+URZ+0x168], R14 ;  /* 0x0001680e000075a7 */ /* 0x0022a400080011ff */
[----:B--2---:R-:W-:Y:S05]  /*a770*/  @!P0 NANOSLEEP.SYNCS 0x989680 ;  /* 0x009896800000895d */ /* 0x004fea0003900000 */
[----:B------:R-:W2:Y:S02]  /*a780*/  @!P0 SYNCS.PHASECHK.TRANS64 P0, [R0+URZ+0x168], R14 ;  /* 0x0001680e000085a7 */ /* 0x000ea400080010ff */
[----:B--2---:R-:W-:Y:S05]  /*a790*/  @!P0 BRA `(.L_x_205) ;  /* 0xfffffffc00f08947 */ /* 0x004fea000383ffff */
[----:B------:R-:W-:Y:S05]  /*a7a0*/  BRA `(.L_x_206) ;  /* 0xffffffa400607947 */ /* 0x000fea000383ffff */
.L_x_93:
[----:B------:R-:W-:Y:S07]  /*a7b0*/  MOV R0, UR7 ;  /* 0x0000000700007c02 */ /* 0x000fee0008000f00 */
.L_x_207:
[----:B-1----:R1:W2:Y:S02]  /*a7c0*/  SYNCS.PHASECHK.TRANS64.TRYWAIT P0, [R0+URZ+0x170], R14 ;  /* 0x0001700e000075a7 */ /* 0x0022a400080011ff */
[----:B--2---:R-:W-:Y:S05]  /*a7d0*/  @!P0 NANOSLEEP.SYNCS 0x989680 ;  /* 0x009896800000895d */ /* 0x004fea0003900000 */
[----:B------:R-:W2:Y:S02]  /*a7e0*/  @!P0 SYNCS.PHASECHK.TRANS64 P0, [R0+URZ+0x170], R14 ;  /* 0x0001700e000085a7 */ /* 0x000ea400080010ff */
[----:B--2---:R-:W-:Y:S05]  /*a7f0*/  @!P0 BRA `(.L_x_207) ;  /* 0xfffffffc00f08947 */ /* 0x004fea000383ffff */
[----:B------:R-:W-:Y:S05]  /*a800*/  BRA `(.L_x_208) ;  /* 0xffffffa400a47947 */ /* 0x000fea000383ffff */
.L_x_94:
[----:B------:R-:W-:Y:S07]  /*a810*/  MOV R0, UR7 ;  /* 0x0000000700007c02 */ /* 0x000fee0008000f00 */
.L_x_209:
[----:B-1----:R1:W2:Y:S02]  /*a820*/  SYNCS.PHASECHK.TRANS64.TRYWAIT P0, [R0+URZ+0x178], R14 ;  /* 0x0001780e000075a7 */ /* 0x0022a400080011ff */
[----:B--2---:R-:W-:Y:S05]  /*a830*/  @!P0 NANOSLEEP.SYNCS 0x989680 ;  /* 0x009896800000895d */ /* 0x004fea0003900000 */
[----:B------:R-:W2:Y:S02]  /*a840*/  @!P0 SYNCS.PHASECHK.TRANS64 P0, [R0+URZ+0x178], R14 ;  /* 0x0001780e000085a7 */ /* 0x000ea400080010ff */
[----:B--2---:R-:W-:Y:S05]  /*a850*/  @!P0 BRA `(.L_x_209) ;  /* 0xfffffffc00f08947 */ /* 0x004fea000383ffff */
[----:B------:R-:W-:Y:S05]  /*a860*/  BRA `(.L_x_210) ;  /* 0xffffffa800287947 */ /* 0x000fea000383ffff */
.L_x_96:
[----:B------:R-:W-:-:S07]  /*a870*/  MOV R0, UR7 ;  /* 0x0000000700007c02 */ /* 0x000fce0008000f00 */
.L_x_211:
[----:B-1----:R1:W3:Y:S02]  /*a880*/  SYNCS.PHASECHK.TRANS64.TRYWAIT P0, [R0+URZ+0x160], R2 ;  /* 0x00016002000075a7 */ /* 0x0022e400080011ff */
[----:B---3--:R-:W-:Y:S05]  /*a890*/  @!P0 NANOSLEEP.SYNCS 0x989680 ;  /* 0x009896800000895d */ /* 0x008fea0003900000 */
[----:B------:R-:W3:Y:S02]  /*a8a0*/  @!P0 SYNCS.PHASECHK.TRANS64 P0, [R0+URZ+0x160], R2 ;  /* 0x00016002000085a7 */ /* 0x000ee400080010ff */
[----:B---3--:R-:W-:Y:S05]  /*a8b0*/  @!P0 BRA `(.L_x_211) ;  /* 0xfffffffc00f08947 */ /* 0x008fea000383ffff */
[----:B------:R-:W-:Y:S05]  /*a8c0*/  BRA `(.L_x_212) ;  /* 0xffffffa800987947 */ /* 0x000fea000383ffff */
.L_x_97:
[----:B-1----:R-:W-:-:S07]  /*a8d0*/  MOV R0, UR7 ;  /* 0x0000000700007c02 */ /* 0x002fce0008000f00 */
.L_x_213:
[----:B-1----:R1:W3:Y:S02]  /*a8e0*/  SYNCS.PHASECHK.TRANS64.TRYWAIT P0, [R0+URZ+0x168], R2 ;  /* 0x00016802000075a7 */ /* 0x0022e400080011ff */
[----:B---3--:R-:W-:Y:S05]  /*a8f0*/  @!P0 NANOSLEEP.SYNCS 0x989680 ;  /* 0x009896800000895d */ /* 0x008fea0003900000 */
[----:B------:R-:W3:Y:S02]  /*a900*/  @!P0 SYNCS.PHASECHK.TRANS64 P0, [R0+URZ+0x168], R2 ;  /* 0x00016802000085a7 */ /* 0x000ee400080010ff */
[----:B---3--:R-:W-:Y:S05]  /*a910*/  @!P0 BRA `(.L_x_213) ;  /* 0xfffffffc00f08947 */ /* 0x008fea000383ffff */
[----:B------:R-:W-:Y:S05]  /*a920*/  BRA `(.L_x_214) ;  /* 0xffffffa800887947 */ /* 0x000fea000383ffff */
.L_x_98:
[----:B-1----:R-:W-:-:S07]  /*a930*/  MOV R0, UR7 ;  /* 0x0000000700007c02 */ /* 0x002fce0008000f00 */
.L_x_215:
[----:B-1----:R1:W3:Y:S02]  /*a940*/  SYNCS.PHASECHK.TRANS64.TRYWAIT P0, [R0+URZ+0x170], R2 ;  /* 0x00017002000075a7 */ /* 0x0022e400080011ff */
[----:B---3--:R-:W-:Y:S05]  /*a950*/  @!P0 NANOSLEEP.SYNCS 0x989680 ;  /* 0x009896800000895d */ /* 0x008fea0003900000 */
[----:B------:R-:W3:Y:S02]  /*a960*/  @!P0 SYNCS.PHASECHK.TRANS64 P0, [R0+URZ+0x170], R2 ;  /* 0x00017002000085a7 */ /* 0x000ee400080010ff */
[----:B---3--:R-:W-:Y:S05]  /*a970*/  @!P0 BRA `(.L_x_215) ;  /* 0xfffffffc00f08947 */ /* 0x008fea000383ffff */
[----:B------:R-:W-:Y:S05]  /*a980*/  BRA `(.L_x_216) ;  /* 0xffffffa800787947 */ /* 0x000fea000383ffff */
.L_x_100:
[----:B--2---:R2:W4:Y:S02]  /*a990*/  SYNCS.PHASECHK.TRANS64.TRYWAIT P0, [R0+URZ+0x190], R2 ;  /* 0x00019002000075a7 */ /* 0x00452400080011ff */
[----:B----4-:R-:W-:Y:S05]  /*a9a0*/  @!P0 NANOSLEEP.SYNCS 0x989680 ;  /* 0x009896800000895d */ /* 0x010fea0003900000 */
[----:B------:R-:W4:Y:S02]  /*a9b0*/  @!P0 SYNCS.PHASECHK.TRANS64 P0, [R0+URZ+0x190], R2 ;  /* 0x00019002000085a7 */ /* 0x000f2400080010ff */
[----:B----4-:R-:W-:Y:S05]  /*a9c0*/  @!P0 BRA `(.L_x_100) ;  /* 0xfffffffc00f08947 */ /* 0x010fea000383ffff */
[----:B------:R-:W-:Y:S05]  /*a9d0*/  BRA `(.L_x_217) ;  /* 0xffffffac00447947 */ /* 0x000fea000383ffff */
.L_x_111:
[----:B-1----:R1:W3:Y:S02]  /*a9e0*/  SYNCS.PHASECHK.TRANS64.TRYWAIT P1, [R2+URZ+0x140], R0 ;  /* 0x00014000020075a7 */ /* 0x0022e400080211ff */
[----:B---3--:R-:W-:Y:S05]  /*a9f0*/  @!P1 NANOSLEEP.SYNCS 0x989680 ;  /* 0x009896800000995d */ /* 0x008fea0003900000 */
[----:B------:R-:W3:Y:S02]  /*aa00*/  @!P1 SYNCS.PHASECHK.TRANS64 P1, [R2+URZ+0x140], R0 ;  /* 0x00014000020095a7 */ /* 0x000ee400080210ff */
[----:B---3--:R-:W-:Y:S05]  /*aa10*/  @!P1 BRA `(.L_x_111) ;  /* 0xfffffffc00f09947 */ /* 0x008fea000383ffff */
[----:B------:R-:W-:Y:S05]  /*aa20*/  BRA `(.L_x_110) ;  /* 0xffffffb8005c7947 */ /* 0x000fea000383ffff */
.L_x_113:
[----:B-1----:R1:W2:Y:S02]  /*aa30*/  SYNCS.PHASECHK.TRANS64.TRYWAIT P0, [R113+URZ+0x1b0], R3 ;  /* 0x0001b003710075a7 */ /* 0x0022a400080011ff */
[----:B--2---:R-:W-:Y:S05]  /*aa40*/  @!P0 NANOSLEEP.SYNCS 0x989680 ;  /* 0x009896800000895d */ /* 0x004fea0003900000 */
[----:B------:R-:W2:Y:S02]  /*aa50*/  @!P0 SYNCS.PHASECHK.TRANS64 P0, [R113+URZ+0x1b0], R3 ;  /* 0x0001b003710085a7 */ /* 0x000ea400080010ff */
[----:B--2---:R-:W-:Y:S05]  /*aa60*/  @!P0 BRA `(.L_x_113) ;  /* 0xfffffffc00f08947 */ /* 0x004fea000383ffff */
[----:B------:R-:W-:Y:S05]  /*aa70*/  BRA `(.L_x_112) ;  /* 0xffffffb800b07947 */ /* 0x000fea000383ffff */
.L_x_121:
[----:B--2---:R2:W3:Y:S02]  /*aa80*/  SYNCS.PHASECHK.TRANS64.TRYWAIT P0, [R0+URZ+0x140], R3 ;  /* 0x00014003000075a7 */ /* 0x0044e400080011ff */
[----:B---3--:R-:W-:Y:S05]  /*aa90*/  @!P0 NANOSLEEP.SYNCS 0x989680 ;  /* 0x009896800000895d */ /* 0x008fea0003900000 */
[----:B------:R-:W3:Y:S02]  /*aaa0*/  @!P0 SYNCS.PHASECHK.TRANS64 P0, [R0+URZ+0x140], R3 ;  /* 0x00014003000085a7 */ /* 0x000ee400080010ff */
[----:B---3--:R-:W-:Y:S05]  /*aab0*/  @!P0 BRA `(.L_x_121) ;  /* 0xfffffffc00f08947 */ /* 0x008fea000383ffff */
[----:B------:R-:W-:Y:S05]  /*aac0*/  BRA `(.L_x_120) ;  /* 0xffffffc400a07947 */ /* 0x000fea000383ffff */
.L_x_129:
[----:B--2---:R2:W3:Y:S02]  /*aad0*/  SYNCS.PHASECHK.TRANS64.TRYWAIT P0, [R0+URZ+0x140], R4 ;  /* 0x00014004000075a7 */ /* 0x0044e400080011ff */
[----:B---3--:R-:W-:Y:S05]  /*aae0*/  @!P0 NANOSLEEP.SYNCS 0x989680 ;  /* 0x009896800000895d */ /* 0x008fea0003900000 */
[----:B------:R-:W3:Y:S02]  /*aaf0*/  @!P0 SYNCS.PHASECHK.TRANS64 P0, [R0+URZ+0x140], R4 ;  /* 0x00014004000085a7 */ /* 0x000ee400080010ff */
[----:B---3--:R-:W-:Y:S05]  /*ab00*/  @!P0 BRA `(.L_x_129) ;  /* 0xfffffffc00f08947 */ /* 0x008fea000383ffff */
[----:B------:R-:W-:Y:S05]  /*ab10*/  BRA `(.L_x_128) ;  /* 0xffffffd000e47947 */ /* 0x000fea000383ffff */
.L_x_137:
[----:B--2---:R2:W3:Y:S02]  /*ab20*/  SYNCS.PHASECHK.TRANS64.TRYWAIT P0, [R0+URZ+0x140], R4 ;  /* 0x00014004000075a7 */ /* 0x0044e400080011ff */
[----:B---3--:R-:W-:Y:S05]  /*ab30*/  @!P0 NANOSLEEP.SYNCS 0x989680 ;  /* 0x009896800000895d */ /* 0x008fea0003900000 */
[----:B------:R-:W3:Y:S02]  /*ab40*/  @!P0 SYNCS.PHASECHK.TRANS64 P0, [R0+URZ+0x140], R4 ;  /* 0x00014004000085a7 */ /* 0x000ee400080010ff */
[----:B---3--:R-:W-:Y:S05]  /*ab50*/  @!P0 BRA `(.L_x_137) ;  /* 0xfffffffc00f08947 */ /* 0x008fea000383ffff */
[----:B------:R-:W-:Y:S05]  /*ab60*/  BRA `(.L_x_136) ;  /* 0xffffffe000347947 */ /* 0x000fea000383ffff */
        .weak           $__internal_0_$__cuda_sm10x_tcgen05_guardrail_trap_col_being_dealloced_not_returned_by_alloc
        .type           $__internal_0_$__cuda_sm10x_tcgen05_guardrail_trap_col_being_dealloced_not_returned_by_alloc,@function
        .size           $__internal_0_$__cuda_sm10x_tcgen05_guardrail_trap_col_being_dealloced_not_returned_by_alloc,($__internal_1_$__cuda_sm10x_tcgen05_guardrail_trap_phase_invalid_during_alloc - $__internal_0_$__cuda_sm10x_tcgen05_guardrail_trap_col_being_dealloced_not_returned_by_alloc)
$__internal_0_$__cuda_sm10x_tcgen05_guardrail_trap_col_being_dealloced_not_returned_by_alloc:
[----:B------:R-:W-:Y:S05]  /*ab70*/  BPT.TRAP 0x1 ;  /* 0x000000040000795c */ /* 0x000fea0000300000 */
[----:B------:R-:W-:-:S04]  /*ab80*/  HFMA2 R3, -RZ, RZ, 0, 0 ;  /* 0x00000000ff037431 */ /* 0x000fc800000001ff */
[----:B------:R-:W-:Y:S05]  /*ab90*/  RET.REL.NODEC R2 `(_ZN7cutlass13device_kernelINS_4gemm6kernel13GemmUniversalIN4cute5tupleIJiiiiEEENS1_10collective13CollectiveMmaINS1_35MainloopSm100TmaUmmaWarpSpecializedILi20ELi2ELi4ENS5_IJNS4_1CILi1EEESB_SB_EEEEENS5_IJNSA_ILi64EEENSA_ILi256EEENSA_ILi32EEEEEENS_12float_e5m2_tENS5_IJlSB_lEEENS_12float_e4m3_tESJ_NS4_8TiledMMAINS4_8MMA_AtomIJNS4_10MMA_TraitsINS4_19SM100_MMA_F8F6F4_SSEJSI_SK_fSE_SF_NS4_17integral_constantINS4_4UMMA5MajorELSR_0EEESS_NSP_INSQ_7ScaleInELST_0EEESU_EEEEEENS4_6LayoutISC_NS5_IJNSA_ILi0EEESY_SY_EEEEENS5_IJNS4_10UnderscoreES11_S11_EEEEENS4_13SM90_TMA_LOADENS4_14ComposedLayoutINS4_7SwizzleILi1ELi4ELi3EEENS4_18smem_ptr_flag_bitsILi8EEENSX_INS5_IJNSA_ILi8EEESG_EEENS5_IJSG_SB_EEEEEEEvNS4_8identityES14_S1E_vS1F_EENS_8epilogue10collective18CollectiveEpilogueINS1H_23Sm100TmaWarpSpecializedILi4ELi2ELi32ELb0ELb0EEEJSH_NS5_IJNSX_ISE_SB_EES1M_EEESI_SJ_SI_SJ_NS1H_6fusion15FusionCallbacksIS1L_NS1O_17LinearCombinationISI_fSI_fLNS_15FloatRoundStyleE2EEESH_S1N_JEEENS4_5SM1004TMEM4LOAD26SM100_TMEM_LOAD_16dp32b32xES14_NS15_INS16_ILi2ELi4ELi3EEES19_NSX_INS5_IJS1A_SE_EEENS5_IJSE_SB_EEEEEEENS4_39AutoVectorizingCopyWithAssumedAlignmentILi128EEENS4_14SM90_TMA_STOREES22_S24_S24_EEEvvEEEEvNT_6ParamsE) ;  /* 0xffffff5402187950 */ /* 0x000fea0003c3ffff */
        .weak           $__internal_1_$__cuda_sm10x_tcgen05_guardrail_trap_phase_invalid_during_alloc
        .type           $__internal_1_$__cuda_sm10x_tcgen05_guardrail_trap_phase_invalid_during_alloc,@function
        .size           $__internal_1_$__cuda_sm10x_tcgen05_guardrail_trap_phase_invalid_during_alloc,($__internal_2_$__cuda_sm10x_tcgen05_guardrail_trap_unallocated_columns_being_dealloced - $__internal_1_$__cuda_sm10x_tcgen05_guardrail_trap_phase_invalid_during_alloc)
$__internal_1_$__cuda_sm10x_tcgen05_guardrail_trap_phase_invalid_during_alloc:
[----:B------:R-:W-:Y:S05]  /*aba0*/  BPT.TRAP 0x1 ;  /* 0x000000040000795c */ /* 0x000fea0000300000 */
[----:B------:R-:W-:-:S04]  /*abb0*/  MOV R3, 0x0 ;  /* 0x0000000000037802 */ /* 0x000fc80000000f00 */
[----:B------:R-:W-:Y:S05]  /*abc0*/  RET.REL.NODEC R2 `(_ZN7cutlass13device_kernelINS_4gemm6kernel13GemmUniversalIN4cute5tupleIJiiiiEEENS1_10collective13CollectiveMmaINS1_35MainloopSm100TmaUmmaWarpSpecializedILi20ELi2ELi4ENS5_IJNS4_1CILi1EEESB_SB_EEEEENS5_IJNSA_ILi64EEENSA_ILi256EEENSA_ILi32EEEEEENS_12float_e5m2_tENS5_IJlSB_lEEENS_12float_e4m3_tESJ_NS4_8TiledMMAINS4_8MMA_AtomIJNS4_10MMA_TraitsINS4_19SM100_MMA_F8F6F4_SSEJSI_SK_fSE_SF_NS4_17integral_constantINS4_4UMMA5MajorELSR_0EEESS_NSP_INSQ_7ScaleInELST_0EEESU_EEEEEENS4_6LayoutISC_NS5_IJNSA_ILi0EEESY_SY_EEEEENS5_IJNS4_10UnderscoreES11_S11_EEEEENS4_13SM90_TMA_LOADENS4_14ComposedLayoutINS4_7SwizzleILi1ELi4ELi3EEENS4_18smem_ptr_flag_bitsILi8EEENSX_INS5_IJNSA_ILi8EEESG_EEENS5_IJSG_SB_EEEEEEEvNS4_8identityES14_S1E_vS1F_EENS_8epilogue10collective18CollectiveEpilogueINS1H_23Sm100TmaWarpSpecializedILi4ELi2ELi32ELb0ELb0EEEJSH_NS5_IJNSX_ISE_SB_EES1M_EEESI_SJ_SI_SJ_NS1H_6fusion15FusionCallbacksIS1L_NS1O_17LinearCombinationISI_fSI_fLNS_15FloatRoundStyleE2EEESH_S1N_JEEENS4_5SM1004TMEM4LOAD26SM100_TMEM_LOAD_16dp32b32xES14_NS15_INS16_ILi2ELi4ELi3EEES19_NSX_INS5_IJS1A_SE_EEENS5_IJSE_SB_EEEEEEENS4_39AutoVectorizingCopyWithAssumedAlignmentILi128EEENS4_14SM90_TMA_STOREES22_S24_S24_EEEvvEEEEvNT_6ParamsE) ;  /* 0xffffff54020c7950 */ /* 0x000fea0003c3ffff */
        .weak           $__internal_2_$__cuda_sm10x_tcgen05_guardrail_trap_unallocated_columns_being_dealloced
        .type           $__internal_2_$__cuda_sm10x_tcgen05_guardrail_trap_unallocated_columns_being_dealloced,@function
        .size           $__internal_2_$__cuda_sm10x_tcgen05_guardrail_trap_unallocated_columns_being_dealloced,(.L_x_219 - $__internal_2_$__cuda_sm10x_tcgen05_guardrail_trap_unallocated_columns_being_dealloced)
$__internal_2_$__cuda_sm10x_tcgen05_guardrail_trap_unallocated_columns_being_dealloced:
[----:B------:R-:W-:Y:S05]  /*abd0*/  BPT.TRAP 0x1 ;  /* 0x000000040000795c */ /* 0x000fea0000300000 */
[----:B------:R-:W-:-:S04]  /*abe0*/  HFMA2 R3, -RZ, RZ, 0, 0 ;  /* 0x00000000ff037431 */ /* 0x000fc800000001ff */
[----:B------:R-:W-:Y:S05]  /*abf0*/  RET.REL.NODEC R2 `(_ZN7cutlass13device_kernelINS_4gemm6kernel13GemmUniversalIN4cute5tupleIJiiiiEEENS1_10collective13CollectiveMmaINS1_35MainloopSm100TmaUmmaWarpSpecializedILi20ELi2ELi4ENS5_IJNS4_1CILi1EEESB_SB_EEEEENS5_IJNSA_ILi64EEENSA_ILi256EEENSA_ILi32EEEEEENS_12float_e5m2_tENS5_IJlSB_lEEENS_12float_e4m3_tESJ_NS4_8TiledMMAINS4_8MMA_AtomIJNS4_10MMA_TraitsINS4_19SM100_MMA_F8F6F4_SSEJSI_SK_fSE_SF_NS4_17integral_constantINS4_4UMMA5MajorELSR_0EEESS_NSP_INSQ_7ScaleInELST_0EEESU_EEEEEENS4_6LayoutISC_NS5_IJNSA_ILi0EEESY_SY_EEEEENS5_IJNS4_10UnderscoreES11_S11_EEEEENS4_13SM90_TMA_LOADENS4_14ComposedLayoutINS4_7SwizzleILi1ELi4ELi3EEENS4_18smem_ptr_flag_bitsILi8EEENSX_INS5_IJNSA_ILi8EEESG_EEENS5_IJSG_SB_EEEEEEEvNS4_8identityES14_S1E_vS1F_EENS_8epilogue10collective18CollectiveEpilogueINS1H_23Sm100TmaWarpSpecializedILi4ELi2ELi32ELb0ELb0EEEJSH_NS5_IJNSX_ISE_SB_EES1M_EEESI_SJ_SI_SJ_NS1H_6fusion15FusionCallbacksIS1L_NS1O_17LinearCombinationISI_fSI_fLNS_15FloatRoundStyleE2EEESH_S1N_JEEENS4_5SM1004TMEM4LOAD26SM100_TMEM_LOAD_16dp32b32xES14_NS15_INS16_ILi2ELi4ELi3EEES19_NSX_INS5_IJS1A_SE_EEENS5_IJSE_SB_EEEEEEENS4_39AutoVectorizingCopyWithAssumedAlignmentILi128EEENS4_14SM90_TMA_STOREES22_S24_S24_EEEvvEEEEvNT_6ParamsE) ;  /* 0xffffff5402007950 */ /* 0x000fea0003c3ffff */
.L_x_218:
[----:B------:R-:W-:-:S00]  /*ac00*/  BRA `(.L_x_218) ;  /* 0xfffffffc00fc7947 */ /* 0x000fc0000383ffff */
[----:B------:R-:W-:-:S00]  /*ac10*/  NOP ;  /* 0x0000000000007918 */ /* 0x000fc00000000000 */
        /* <DEDUP_REMOVED lines=14> */
.L_x_219:


//--------------------- .nv.global.init           --------------------------
	.section	.nv.global.init,"aw",@progbits
.nv.global.init:
	.type		$str$27,@object
	.size		$str$27,($str$28 - $str$27)
$str$27:
        /*0000*/ 	.byte	0x28, 0x61, 0x64, 0x64, 0x72, 0x65, 0x73, 0x73, 0x20, 0x26, 0x20, 0x6d, 0x61, 0x73, 0x6b, 0x29
        /*0010*/ 	.byte	0x20, 0x3d, 0x3d, 0x20, 0x30, 0x00
	.type		$str$28,@object
	.size		$str$28,($str$26 - $str$28)
$str$28:
        /*0016*/ 	.byte	0x2f, 0x74, 0x6d, 0x70, 0x2f, 0x63, 0x75, 0x74, 0x6c, 0x61, 0x73, 0x73, 0x5f, 0x73, 0x77, 0x65
        /*0026*/ 	.byte	0x65, 0x70, 0x5f, 0x73, 0x72, 0x63, 0x2f, 0x69, 0x6e, 0x63, 0x6c, 0x75, 0x64, 0x65, 0x2f, 0x63
        /*0036*/ 	.byte	0x75, 0x74, 0x65, 0x2f, 0x70, 0x6f, 0x69, 0x6e, 0x74, 0x65, 0x72, 0x5f, 0x66, 0x6c, 0x61, 0x67
        /*0046*/ 	.byte	0x67, 0x65, 0x64, 0x2e, 0x68, 0x70, 0x70, 0x00
	.type		$str$26,@object
	.size		$str$26,($str$25 - $str$26)
$str$26:
        /*004e*/ 	.byte	0x2f, 0x74, 0x6d, 0x70, 0x2f, 0x63, 0x75, 0x74, 0x6c, 0x61, 0x73, 0x73, 0x5f, 0x73, 0x77, 0x65
        /*005e*/ 	.byte	0x65, 0x70, 0x5f, 0x73, 0x72, 0x63, 0x2f, 0x69, 0x6e, 0x63, 0x6c, 0x75, 0x64, 0x65, 0x2f, 0x63
        /*006e*/ 	.byte	0x75, 0x74, 0x65, 0x2f, 0x61, 0x74, 0x6f, 0x6d, 0x2f, 0x63, 0x6f, 0x70, 0x79, 0x5f, 0x74, 0x72
        /*007e*/ 	.byte	0x61, 0x69, 0x74, 0x73, 0x5f, 0x73, 0x6d, 0x31, 0x30, 0x30, 0x2e, 0x68, 0x70, 0x70, 0x00
	.type		$str$25,@object
	.size		$str$25,(__unnamed_1 - $str$25)
$str$25:
        /*008d*/ 	.byte	0x28, 0x28, 0x75, 0x69, 0x6e, 0x74, 0x33, 0x32, 0x5f, 0x74, 0x28, 0x74, 0x68, 0x72, 0x65, 0x61
        /*009d*/ 	.byte	0x64, 0x49, 0x64, 0x78, 0x2e, 0x78, 0x29, 0x20, 0x2f, 0x20, 0x33, 0x32, 0x29, 0x20, 0x25, 0x20
        /*00ad*/ 	.byte	0x34, 0x29, 0x20, 0x3d, 0x3d, 0x20, 0x28, 0x28, 0x28, 0x74, 0x6d, 0x65, 0x6d, 0x5f, 0x61, 0x64
        /*00bd*/ 	.byte	0x64, 0x72, 0x20, 0x3e, 0x3e, 0x20, 0x31, 0x36, 0x29, 0x20, 0x2f, 0x20, 0x33, 0x32, 0x29, 0x20
        /*00cd*/ 	.byte	0x25, 0x20, 0x34, 0x29, 0x00
	.type		__unnamed_1,@object
	.size		__unnamed_1,(__unnamed_2 - __unnamed_1)
__unnamed_1:
        /*00d2*/ 	.byte	0x61, 0x75, 0x74, 0x6f, 0x20, 0x63, 0x75, 0x74, 0x65, 0x3a, 0x3a, 0x61, 0x73, 0x5f, 0x70, 0x6f
        /* <DEDUP_REMOVED lines=24> */
        /*0262*/ 	.byte	0x3c, 0x34, 0x30, 0x39, 0x36, 0x3e, 0x3e, 0x3e, 0x3e, 0x5d, 0x00
	.type		__unnamed_2,@object
	.size		__unnamed_2,(__unnamed_3 - __unnamed_2)
__unnamed_2:
        /* <DEDUP_REMOVED lines=26> */
	.type		__unnamed_3,@object
	.size		__unnamed_3,(.L_3 - __unnamed_3)
__unnamed_3:
        /* <DEDUP_REMOVED lines=40> */
        /*0688*/ 	.byte	0x74, 0x65, 0x3a, 0x3a, 0x43, 0x3c, 0x30, 0x3e, 0x3e, 0x3e, 0x3e, 0x5d, 0x00
.L_3:


//--------------------- .nv.shared._ZN7cutlass13device_kernelINS_4gemm6kernel13GemmUniversalIN4cute5tupleIJiiiiEEENS1_10collective13CollectiveMmaINS1_35MainloopSm100TmaUmmaWarpSpecializedILi20ELi2ELi4ENS5_IJNS4_1CILi1EEESB_SB_EEEEENS5_IJNSA_ILi64EEENSA_ILi256EEENSA_ILi32EEEEEENS_12float_e5m2_tENS5_IJlSB_lEEENS_12float_e4m3_tESJ_NS4_8TiledMMAINS4_8MMA_AtomIJNS4_10MMA_TraitsINS4_19SM100_MMA_F8F6F4_SSEJSI_SK_fSE_SF_NS4_17integral_constantINS4_4UMMA5MajorELSR_0EEESS_NSP_INSQ_7ScaleInELST_0EEESU_EEEEEENS4_6LayoutISC_NS5_IJNSA_ILi0EEESY_SY_EEEEENS5_IJNS4_10UnderscoreES11_S11_EEEEENS4_13SM90_TMA_LOADENS4_14ComposedLayoutINS4_7SwizzleILi1ELi4ELi3EEENS4_18smem_ptr_flag_bitsILi8EEENSX_INS5_IJNSA_ILi8EEESG_EEENS5_IJSG_SB_EEEEEEEvNS4_8identityES14_S1E_vS1F_EENS_8epilogue10collective18CollectiveEpilogueINS1H_23Sm100TmaWarpSpecializedILi4ELi2ELi32ELb0ELb0EEEJSH_NS5_IJNSX_ISE_SB_EES1M_EEESI_SJ_SI_SJ_NS1H_6fusion15FusionCallbacksIS1L_NS1O_17LinearCombinationISI_fSI_fLNS_15FloatRoundStyleE2EEESH_S1N_JEEENS4_5SM1004TMEM4LOAD26SM100_TMEM_LOAD_16dp32b32xES14_NS15_INS16_ILi2ELi4ELi3EEES19_NSX_INS5_IJS1A_SE_EEENS5_IJSE_SB_EEEEEEENS4_39AutoVectorizingCopyWithAssumedAlignmentILi128EEENS4_14SM90_TMA_STOREES22_S24_S24_EEEvvEEEEvNT_6ParamsE --------------------------
	.section	.nv.shared._ZN7cutlass13device_kernelINS_4gemm6kernel13GemmUniversalIN4cute5tupleIJiiiiEEENS1_10collective13CollectiveMmaINS1_35MainloopSm100TmaUmmaWarpSpecializedILi20ELi2ELi4ENS5_IJNS4_1CILi1EEESB_SB_EEEEENS5_IJNSA_ILi64EEENSA_ILi256EEENSA_ILi32EEEEEENS_12float_e5m2_tENS5_IJlSB_lEEENS_12float_e4m3_tESJ_NS4_8TiledMMAINS4_8MMA_AtomIJNS4_10MMA_TraitsINS4_19SM100_MMA_F8F6F4_SSEJSI_SK_fSE_SF_NS4_17integral_constantINS4_4UMMA5MajorELSR_0EEESS_NSP_INSQ_7ScaleInELST_0EEESU_EEEEEENS4_6LayoutISC_NS5_IJNSA_ILi0EEESY_SY_EEEEENS5_IJNS4_10UnderscoreES11_S11_EEEEENS4_13SM90_TMA_LOADENS4_14ComposedLayoutINS4_7SwizzleILi1ELi4ELi3EEENS4_18smem_ptr_flag_bitsILi8EEENSX_INS5_IJNSA_ILi8EEESG_EEENS5_IJSG_SB_EEEEEEEvNS4_8identityES14_S1E_vS1F_EENS_8epilogue10collective18CollectiveEpilogueINS1H_23Sm100TmaWarpSpecializedILi4ELi2ELi32ELb0ELb0EEEJSH_NS5_IJNSX_ISE_SB_EES1M_EEESI_SJ_SI_SJ_NS1H_6fusion15FusionCallbacksIS1L_NS1O_17LinearCombinationISI_fSI_fLNS_15FloatRoundStyleE2EEESH_S1N_JEEENS4_5SM1004TMEM4LOAD26SM100_TMEM_LOAD_16dp32b32xES14_NS15_INS16_ILi2ELi4ELi3EEES19_NSX_INS5_IJS1A_SE_EEENS5_IJSE_SB_EEEEEEENS4_39AutoVectorizingCopyWithAssumedAlignmentILi128EEENS4_14SM90_TMA_STOREES22_S24_S24_EEEvvEEEEvNT_6ParamsE,"aw",@nobits
	.sectionflags	@""
	.align	16
	.zero		1024


//--------------------- .nv.shared.reserved.0     --------------------------
	.section	.nv.shared.reserved.0,"aw",@nobits
	.weak		__nv_reservedSMEM_offset_0_alias
	.size		__nv_reservedSMEM_offset_0_alias, 0, 64
	.other		__nv_reservedSMEM_offset_0_alias,@"STO_CUDA_RESERVED_SHARED STV_DEFAULT"
__nv_reservedSMEM_offset_0_alias:
	.zero		0
.nv.shared.reserved.0:
	.zero		64
	.weak		__nv_reservedSMEM_tcgen05_partition
	.type		__nv_reservedSMEM_tcgen05_partition,@object
	.size		__nv_reservedSMEM_tcgen05_partition,(.L_0 - __nv_reservedSMEM_tcgen05_partition)
__nv_reservedSMEM_tcgen05_partition:
	.zero		32
.L_0:


//--------------------- .nv.global                --------------------------
	.section	.nv.global,"aw",@nobits
.nv.global:
	.type		_ZN40_INTERNAL_b45c1927_4_k_cu_1329721c_276774cute1_E,@object
	.size		_ZN40_INTERNAL_b45c1927_4_k_cu_1329721c_276774cute1_E,(_ZN40_INTERNAL_b45c1927_4_k_cu_1329721c_276774cuda3std3__45__cpo6cbeginE - _ZN40_INTERNAL_b45c1927_4_k_cu_1329721c_276774cute1_E)
_ZN40_INTERNAL_b45c1927_4_k_cu_1329721c_276774cute1_E:
	.zero		1
	.type		_ZN40_INTERNAL_b45c1927_4_k_cu_1329721c_276774cuda3std3__45__cpo6cbeginE,@object
	.size		_ZN40_INTERNAL_b45c1927_4_k_cu_1329721c_276774cuda3std3__45__cpo6cbeginE,(_ZN40_INTERNAL_b45c1927_4_k_cu_1329721c_276774cuda3std3__48in_placeE - _ZN40_INTERNAL_b45c1927_4_k_cu_1329721c_276774cuda3std3__45__cpo6cbeginE)
_ZN40_INTERNAL_b45c1927_4_k_cu_1329721c_276774cuda3std3__45__cpo6cbeginE:
	.zero		1
	.type		_ZN40_INTERNAL_b45c1927_4_k_cu_1329721c_276774cuda3std3__48in_placeE,@object
	.size		_ZN40_INTERNAL_b45c1927_4_k_cu_1329721c_276774cuda3std3__48in_placeE,(_ZN40_INTERNAL_b45c1927_4_k_cu_1329721c_276774cuda3std6ranges3__45__cpo9iter_moveE - _ZN40_INTERNAL_b45c1927_4_k_cu_1329721c_276774cuda3std3__48in_placeE)
_ZN40_INTERNAL_b45c1927_4_k_cu_1329721c_276774cuda3std3__48in_placeE:
	.zero		1
	.type		_ZN40_INTERNAL_b45c1927_4_k_cu_1329721c_276774cuda3std6ranges3__45__cpo9iter_moveE,@object
	.size		_ZN40_INTERNAL_b45c1927_4_k_cu_1329721c_276774cuda3std6ranges3__45__cpo9iter_moveE,(_ZN40_INTERNAL_b45c1927_4_k_cu_1329721c_276774cuda3std3__45__cpo5beginE - _ZN40_INTERNAL_b45c1927_4_k_cu_1329721c_276774cuda3std6ranges3__45__cpo9iter_moveE)
_ZN40_INTERNAL_b45c1927_4_k_cu_1329721c_276774cuda3std6ranges3__45__cpo9iter_moveE:
	.zero		1
	.type		_ZN40_INTERNAL_b45c1927_4_k_cu_1329721c_276774cuda3std3__45__cpo5beginE,@object
	.size		_ZN40_INTERNAL_b45c1927_4_k_cu_1329721c_276774cuda3std3__45__cpo5beginE,(_ZN40_INTERNAL_b45c1927_4_k_cu_1329721c_276774cuda3std3__442_GLOBAL__N__b45c1927_4_k_cu_1329721c_276776ignoreE - _ZN40_INTERNAL_b45c1927_4_k_cu_1329721c_276774cuda3std3__45__cpo5beginE)
_ZN40_INTERNAL_b45c1927_4_k_cu_1329721c_276774cuda3std3__45__cpo5beginE:
	.zero		1
	.type		_ZN40_INTERNAL_b45c1927_4_k_cu_1329721c_276774cuda3std3__442_GLOBAL__N__b45c1927_4_k_cu_1329721c_276776ignoreE,@object
	.size		_ZN40_INTERNAL_b45c1927_4_k_cu_1329721c_276774cuda3std3__442_GLOBAL__N__b45c1927_4_k_cu_1329721c_276776ignoreE,(_ZN40_INTERNAL_b45c1927_4_k_cu_1329721c_276774cute7productE - _ZN40_INTERNAL_b45c1927_4_k_cu_1329721c_276774cuda3std3__442_GLOBAL__N__b45c1927_4_k_cu_1329721c_276776ignoreE)
_ZN40_INTERNAL_b45c1927_4_k_cu_1329721c_276774cuda3std3__442_GLOBAL__N__b45c1927_4_k_cu_1329721c_276776ignoreE:
	.zero		1
	.type		_ZN40_INTERNAL_b45c1927_4_k_cu_1329721c_276774cute7productE,@object
	.size		_ZN40_INTERNAL_b45c1927_4_k_cu_1329721c_276774cute7productE,(_ZN40_INTERNAL_b45c1927_4_k_cu_1329721c_276774cuda3std3__45__cpo3endE - _ZN40_INTERNAL_b45c1927_4_k_cu_1329721c_276774cute7productE)
_ZN40_INTERNAL_b45c1927_4_k_cu_1329721c_276774cute7productE:
	.zero		1
	.type		_ZN40_INTERNAL_b45c1927_4_k_cu_1329721c_276774cuda3std3__45__cpo3endE,@object
	.size		_ZN40_INTERNAL_b45c1927_4_k_cu_1329721c_276774cuda3std3__45__cpo3endE,(_ZN40_INTERNAL_b45c1927_4_k_cu_1329721c_276774cuda3std3__419piecewise_constructE - _ZN40_INTERNAL_b45c1927_4_k_cu_1329721c_276774cuda3std3__45__cpo3endE)
_ZN40_INTERNAL_b45c1927_4_k_cu_1329721c_276774cuda3std3__45__cpo3endE:
	.zero		1
	.type		_ZN40_INTERNAL_b45c1927_4_k_cu_1329721c_276774cuda3std3__419piecewise_constructE,@object
	.size		_ZN40_INTERNAL_b45c1927_4_k_cu_1329721c_276774cuda3std3__419piecewise_constructE,(_ZN40_INTERNAL_b45c1927_4_k_cu_1329721c_276774cuda3std3__45__cpo4cendE - _ZN40_INTERNAL_b45c1927_4_k_cu_1329721c_276774cuda3std3__419piecewise_constructE)
_ZN40_INTERNAL_b45c1927_4_k_cu_1329721c_276774cuda3std3__419piecewise_constructE:
	.zero		1
	.type		_ZN40_INTERNAL_b45c1927_4_k_cu_1329721c_276774cuda3std3__45__cpo4cendE,@object
	.size		_ZN40_INTERNAL_b45c1927_4_k_cu_1329721c_276774cuda3std3__45__cpo4cendE,(_ZN40_INTERNAL_b45c1927_4_k_cu_1329721c_276774cuda3std6ranges3__45__cpo4swapE - _ZN40_INTERNAL_b45c1927_4_k_cu_1329721c_276774cuda3std3__45__cpo4cendE)
_ZN40_INTERNAL_b45c1927_4_k_cu_1329721c_276774cuda3std3__45__cpo4cendE:
	.zero		1
	.type		_ZN40_INTERNAL_b45c1927_4_k_cu_1329721c_276774cuda3std6ranges3__45__cpo4swapE,@object
	.size		_ZN40_INTERNAL_b45c1927_4_k_cu_1329721c_276774cuda3std6ranges3__45__cpo4swapE,(.L_11 - _ZN40_INTERNAL_b45c1927_4_k_cu_1329721c_276774cuda3std6ranges3__45__cpo4swapE)
_ZN40_INTERNAL_b45c1927_4_k_cu_1329721c_276774cuda3std6ranges3__45__cpo4swapE:
	.zero		1
.L_11:


//--------------------- .nv.constant0._ZN7cutlass13device_kernelINS_4gemm6kernel13GemmUniversalIN4cute5tupleIJiiiiEEENS1_10collective13CollectiveMmaINS1_35MainloopSm100TmaUmmaWarpSpecializedILi20ELi2ELi4ENS5_IJNS4_1CILi1EEESB_SB_EEEEENS5_IJNSA_ILi64EEENSA_ILi256EEENSA_ILi32EEEEEENS_12float_e5m2_tENS5_IJlSB_lEEENS_12float_e4m3_tESJ_NS4_8TiledMMAINS4_8MMA_AtomIJNS4_10MMA_TraitsINS4_19SM100_MMA_F8F6F4_SSEJSI_SK_fSE_SF_NS4_17integral_constantINS4_4UMMA5MajorELSR_0EEESS_NSP_INSQ_7ScaleInELST_0EEESU_EEEEEENS4_6LayoutISC_NS5_IJNSA_ILi0EEESY_SY_EEEEENS5_IJNS4_10UnderscoreES11_S11_EEEEENS4_13SM90_TMA_LOADENS4_14ComposedLayoutINS4_7SwizzleILi1ELi4ELi3EEENS4_18smem_ptr_flag_bitsILi8EEENSX_INS5_IJNSA_ILi8EEESG_EEENS5_IJSG_SB_EEEEEEEvNS4_8identityES14_S1E_vS1F_EENS_8epilogue10collective18CollectiveEpilogueINS1H_23Sm100TmaWarpSpecializedILi4ELi2ELi32ELb0ELb0EEEJSH_NS5_IJNSX_ISE_SB_EES1M_EEESI_SJ_SI_SJ_NS1H_6fusion15FusionCallbacksIS1L_NS1O_17LinearCombinationISI_fSI_fLNS_15FloatRoundStyleE2EEESH_S1N_JEEENS4_5SM1004TMEM4LOAD26SM100_TMEM_LOAD_16dp32b32xES14_NS15_INS16_ILi2ELi4ELi3EEES19_NSX_INS5_IJS1A_SE_EEENS5_IJSE_SB_EEEEEEENS4_39AutoVectorizingCopyWithAssumedAlignmentILi128EEENS4_14SM90_TMA_STOREES22_S24_S24_EEEvvEEEEvNT_6ParamsE --------------------------
	.section	.nv.constant0._ZN7cutlass13device_kernelINS_4gemm6kernel13GemmUniversalIN4cute5tupleIJiiiiEEENS1_10collective13CollectiveMmaINS1_35MainloopSm100TmaUmmaWarpSpecializedILi20ELi2ELi4ENS5_IJNS4_1CILi1EEESB_SB_EEEEENS5_IJNSA_ILi64EEENSA_ILi256EEENSA_ILi32EEEEEENS_12float_e5m2_tENS5_IJlSB_lEEENS_12float_e4m3_tESJ_NS4_8TiledMMAINS4_8MMA_AtomIJNS4_10MMA_TraitsINS4_19SM100_MMA_F8F6F4_SSEJSI_SK_fSE_SF_NS4_17integral_constantINS4_4UMMA5MajorELSR_0EEESS_NSP_INSQ_7ScaleInELST_0EEESU_EEEEEENS4_6LayoutISC_NS5_IJNSA_ILi0EEESY_SY_EEEEENS5_IJNS4_10UnderscoreES11_S11_EEEEENS4_13SM90_TMA_LOADENS4_14ComposedLayoutINS4_7SwizzleILi1ELi4ELi3EEENS4_18smem_ptr_flag_bitsILi8EEENSX_INS5_IJNSA_ILi8EEESG_EEENS5_IJSG_SB_EEEEEEEvNS4_8identityES14_S1E_vS1F_EENS_8epilogue10collective18CollectiveEpilogueINS1H_23Sm100TmaWarpSpecializedILi4ELi2ELi32ELb0ELb0EEEJSH_NS5_IJNSX_ISE_SB_EES1M_EEESI_SJ_SI_SJ_NS1H_6fusion15FusionCallbacksIS1L_NS1O_17LinearCombinationISI_fSI_fLNS_15FloatRoundStyleE2EEESH_S1N_JEEENS4_5SM1004TMEM4LOAD26SM100_TMEM_LOAD_16dp32b32xES14_NS15_INS16_ILi2ELi4ELi3EEES19_NSX_INS5_IJS1A_SE_EEENS5_IJSE_SB_EEEEEEENS4_39AutoVectorizingCopyWithAssumedAlignmentILi128EEENS4_14SM90_TMA_STOREES22_S24_S24_EEEvvEEEEvNT_6ParamsE,"a",@progbits
	.sectionflags	@""
	.align	4
.nv.constant0._ZN7cutlass13device_kernelINS_4gemm6kernel13GemmUniversalIN4cute5tupleIJiiiiEEENS1_10collective13CollectiveMmaINS1_35MainloopSm100TmaUmmaWarpSpecializedILi20ELi2ELi4ENS5_IJNS4_1CILi1EEESB_SB_EEEEENS5_IJNSA_ILi64EEENSA_ILi256EEENSA_ILi32EEEEEENS_12float_e5m2_tENS5_IJlSB_lEEENS_12float_e4m3_tESJ_NS4_8TiledMMAINS4_8MMA_AtomIJNS4_10MMA_TraitsINS4_19SM100_MMA_F8F6F4_SSEJSI_SK_fSE_SF_NS4_17integral_constantINS4_4UMMA5MajorELSR_0EEESS_NSP_INSQ_7ScaleInELST_0EEESU_EEEEEENS4_6LayoutISC_NS5_IJNSA_ILi0EEESY_SY_EEEEENS5_IJNS4_10UnderscoreES11_S11_EEEEENS4_13SM90_TMA_LOADENS4_14ComposedLayoutINS4_7SwizzleILi1ELi4ELi3EEENS4_18smem_ptr_flag_bitsILi8EEENSX_INS5_IJNSA_ILi8EEESG_EEENS5_IJSG_SB_EEEEEEEvNS4_8identityES14_S1E_vS1F_EENS_8epilogue10collective18CollectiveEpilogueINS1H_23Sm100TmaWarpSpecializedILi4ELi2ELi32ELb0ELb0EEEJSH_NS5_IJNSX_ISE_SB_EES1M_EEESI_SJ_SI_SJ_NS1H_6fusion15FusionCallbacksIS1L_NS1O_17LinearCombinationISI_fSI_fLNS_15FloatRoundStyleE2EEESH_S1N_JEEENS4_5SM1004TMEM4LOAD26SM100_TMEM_LOAD_16dp32b32xES14_NS15_INS16_ILi2ELi4ELi3EEES19_NSX_INS5_IJS1A_SE_EEENS5_IJSE_SB_EEEEEEENS4_39AutoVectorizingCopyWithAssumedAlignmentILi128EEENS4_14SM90_TMA_STOREES22_S24_S24_EEEvvEEEEvNT_6ParamsE:
	.zero		2944


//--------------------- SYMBOLS --------------------------

	.type		.nv.reservedSmem.offset0,@object
	.size		.nv.reservedSmem.offset0,0x4
	.type		.nv.reservedSmem.cap,@object
	.size		.nv.reservedSmem.cap,0x4
	.type		__assertfail,@function
